//
// Generated by NVIDIA NVVM Compiler
//
// Compiler Build ID: CL-36424714
// Cuda compilation tools, release 13.0, V13.0.88
// Based on NVVM 20.0.0
//

.version 9.0
.target sm_100
.address_size 64

	// .globl	forward_init
// _ZZ11forward_maxE4maxp has been demoted
// _ZZ19forward_log_sum_expE4psum has been demoted
// _ZZ16viterbi_backwardE4maxs has been demoted
// _ZZ16viterbi_backwardE4maxp has been demoted

.visible .entry forward_init(
	.param .u64 .ptr .align 1 forward_init_param_0,
	.param .u32 forward_init_param_1,
	.param .u64 .ptr .align 1 forward_init_param_2,
	.param .u64 .ptr .align 1 forward_init_param_3,
	.param .u64 .ptr .align 1 forward_init_param_4
)
{
	.reg .pred 	%p<2>;
	.reg .b16 	%rs<2>;
	.reg .b32 	%r<14>;
	.reg .b32 	%f<4>;
	.reg .b64 	%rd<17>;

	ld.param.u64 	%rd1, [forward_init_param_0];
	ld.param.u32 	%r2, [forward_init_param_1];
	ld.param.u64 	%rd2, [forward_init_param_2];
	ld.param.u64 	%rd3, [forward_init_param_3];
	ld.param.u64 	%rd4, [forward_init_param_4];
	mov.u32 	%r3, %ctaid.x;
	mov.u32 	%r4, %ntid.x;
	mov.u32 	%r5, %tid.x;
	mad.lo.s32 	%r1, %r3, %r4, %r5;
	setp.gt.u32 	%p1, %r1, 262143;
	@%p1 bra 	$L__BB0_2;
	cvta.to.global.u64 	%rd5, %rd1;
	cvta.to.global.u64 	%rd6, %rd3;
	cvta.to.global.u64 	%rd7, %rd4;
	cvta.to.global.u64 	%rd8, %rd2;
	mov.u32 	%r6, %ctaid.y;
	mul.lo.s32 	%r7, %r2, %r6;
	cvt.u64.u32 	%rd9, %r7;
	add.s64 	%rd10, %rd5, %rd9;
	ld.global.u8 	%rs1, [%rd10];
	and.b32  	%r8, %r1, 262143;
	mul.wide.u32 	%rd11, %r8, 4;
	add.s64 	%rd12, %rd6, %rd11;
	ld.global.f32 	%f1, [%rd12];
	mul.wide.u16 	%r9, %rs1, 16384;
	shr.u32 	%r10, %r1, 4;
	add.s32 	%r11, %r9, %r10;
	mul.wide.u32 	%rd13, %r11, 4;
	add.s64 	%rd14, %rd7, %rd13;
	ld.global.f32 	%f2, [%rd14];
	add.f32 	%f3, %f1, %f2;
	shl.b32 	%r12, %r6, 18;
	add.s32 	%r13, %r12, %r1;
	mul.wide.u32 	%rd15, %r13, 4;
	add.s64 	%rd16, %rd8, %rd15;
	st.global.f32 	[%rd16], %f3;
$L__BB0_2:
	ret;

}
	// .globl	forward_step
.visible .entry forward_step(
	.param .u64 .ptr .align 1 forward_step_param_0,
	.param .u64 .ptr .align 1 forward_step_param_1,
	.param .u32 forward_step_param_2,
	.param .u64 .ptr .align 1 forward_step_param_3,
	.param .u64 .ptr .align 1 forward_step_param_4,
	.param .u32 forward_step_param_5,
	.param .u64 .ptr .align 1 forward_step_param_6,
	.param .u64 .ptr .align 1 forward_step_param_7,
	.param .u64 .ptr .align 1 forward_step_param_8,
	.param .f32 forward_step_param_9,
	.param .f32 forward_step_param_10
)
{
	.local .align 4 .b8 	__local_depot1[20];
	.reg .b64 	%SP;
	.reg .b64 	%SPL;
	.reg .pred 	%p<15>;
	.reg .b16 	%rs<3>;
	.reg .b32 	%r<47>;
	.reg .b32 	%f<122>;
	.reg .b64 	%rd<43>;

	mov.u64 	%SPL, __local_depot1;
	ld.param.u64 	%rd6, [forward_step_param_1];
	ld.param.u32 	%r10, [forward_step_param_2];
	ld.param.u64 	%rd10, [forward_step_param_3];
	ld.param.u64 	%rd11, [forward_step_param_4];
	ld.param.u32 	%r11, [forward_step_param_5];
	ld.param.u64 	%rd7, [forward_step_param_6];
	ld.param.u64 	%rd8, [forward_step_param_7];
	ld.param.f32 	%f11, [forward_step_param_9];
	ld.param.f32 	%f12, [forward_step_param_10];
	cvta.to.global.u64 	%rd1, %rd11;
	cvta.to.global.u64 	%rd2, %rd10;
	add.u64 	%rd3, %SPL, 0;
	mov.u32 	%r12, %ctaid.x;
	mov.u32 	%r13, %ntid.x;
	mov.u32 	%r14, %tid.x;
	mad.lo.s32 	%r1, %r12, %r13, %r14;
	mov.u32 	%r2, %ctaid.y;
	setp.gt.u32 	%p1, %r1, 262143;
	@%p1 bra 	$L__BB1_13;
	cvta.to.global.u64 	%rd13, %rd6;
	shl.b32 	%r3, %r2, 18;
	add.s32 	%r4, %r3, %r1;
	mul.wide.u32 	%rd14, %r2, 4;
	add.s64 	%rd15, %rd13, %rd14;
	ld.global.u32 	%r5, [%rd15];
	setp.ge.s32 	%p2, %r11, %r5;
	@%p2 bra 	$L__BB1_11;
	ld.param.u64 	%rd42, [forward_step_param_8];
	ld.param.u64 	%rd41, [forward_step_param_0];
	mad.lo.s32 	%r17, %r10, %r2, %r11;
	cvt.u64.u32 	%rd19, %r17;
	cvta.to.global.u64 	%rd20, %rd41;
	add.s64 	%rd21, %rd20, %rd19;
	ld.global.u8 	%rs1, [%rd21];
	and.b32  	%r16, %r1, 15;
	cvta.to.global.u64 	%rd22, %rd42;
	shl.b32 	%r18, %r1, 2;
	cvt.u64.u32 	%rd23, %r18;
	and.b64  	%rd24, %rd23, 60;
	add.s64 	%rd25, %rd22, %rd24;
	ld.global.f32 	%f14, [%rd25];
	shr.u32 	%r6, %r1, 4;
	and.b32  	%r19, %r6, 3;
	shr.u32 	%r20, %r1, 2;
	and.b32  	%r21, %r20, 65520;
	add.s32 	%r22, %r3, %r21;
	mul.wide.u32 	%rd26, %r22, 4;
	add.s64 	%rd27, %rd2, %rd26;
	ld.global.f32 	%f15, [%rd27];
	shr.u32 	%r23, %r21, 2;
	or.b32  	%r24, %r23, %r19;
	cvta.to.global.u64 	%rd28, %rd8;
	mul.wide.u32 	%rd29, %r24, 4;
	add.s64 	%rd30, %rd28, %rd29;
	ld.global.f32 	%f16, [%rd30];
	add.f32 	%f17, %f16, %f14;
	add.f32 	%f1, %f15, %f17;
	ld.global.f32 	%f18, [%rd27+262144];
	ld.global.f32 	%f19, [%rd30+65536];
	add.f32 	%f20, %f19, %f14;
	add.f32 	%f121, %f18, %f20;
	st.local.f32 	[%rd3+4], %f121;
	ld.global.f32 	%f21, [%rd27+524288];
	ld.global.f32 	%f22, [%rd30+131072];
	add.f32 	%f23, %f22, %f14;
	add.f32 	%f120, %f21, %f23;
	st.local.f32 	[%rd3+8], %f120;
	ld.global.f32 	%f24, [%rd27+786432];
	ld.global.f32 	%f25, [%rd30+196608];
	add.f32 	%f26, %f25, %f14;
	add.f32 	%f119, %f24, %f26;
	st.local.f32 	[%rd3+12], %f119;
	mul.wide.u32 	%rd31, %r4, 4;
	add.s64 	%rd4, %rd2, %rd31;
	mov.b32 	%r45, 4;
	setp.eq.s32 	%p4, %r16, 14;
	@%p4 bra 	$L__BB1_5;
	setp.ne.s32 	%p5, %r16, 15;
	@%p5 bra 	$L__BB1_6;
	ld.global.f32 	%f29, [%rd4];
	add.f32 	%f30, %f11, %f29;
	st.local.f32 	[%rd3+16], %f30;
	mov.b32 	%r45, 5;
	bra.uni 	$L__BB1_6;
$L__BB1_5:
	ld.global.f32 	%f27, [%rd4+4];
	add.f32 	%f28, %f12, %f27;
	st.local.f32 	[%rd3+16], %f28;
	mov.b32 	%r45, 5;
$L__BB1_6:
	and.b32  	%r27, %r1, 14;
	setp.eq.s32 	%p6, %r27, 14;
	@%p6 bra 	$L__BB1_8;
	ld.global.f32 	%f31, [%rd4+4];
	add.f32 	%f32, %f31, 0f00000000;
	mul.wide.u32 	%rd32, %r45, 4;
	add.s64 	%rd33, %rd3, %rd32;
	st.local.f32 	[%rd33], %f32;
	add.s32 	%r45, %r45, 1;
$L__BB1_8:
	setp.gt.u32 	%p7, %r45, 4;
	@%p7 bra 	$L__BB1_10;
	mul.wide.u32 	%rd34, %r45, 4;
	add.s64 	%rd35, %rd3, %rd34;
	mov.b32 	%r28, -8388608;
	st.local.u32 	[%rd35], %r28;
	ld.local.f32 	%f121, [%rd3+4];
	ld.local.f32 	%f120, [%rd3+8];
	ld.local.f32 	%f119, [%rd3+12];
$L__BB1_10:
	setp.gt.f32 	%p8, %f121, %f1;
	selp.f32 	%f33, %f121, %f1, %p8;
	setp.gt.f32 	%p9, %f120, %f33;
	selp.f32 	%f34, %f120, %f33, %p9;
	setp.gt.f32 	%p10, %f119, %f34;
	selp.f32 	%f35, %f119, %f34, %p10;
	ld.local.f32 	%f36, [%rd3+16];
	setp.gt.f32 	%p11, %f36, %f35;
	selp.f32 	%f37, %f36, %f35, %p11;
	sub.f32 	%f38, %f1, %f37;
	fma.rn.f32 	%f39, %f38, 0f3BBB989D, 0f3F000000;
	cvt.sat.f32.f32 	%f40, %f39;
	mov.f32 	%f41, 0f4B400001;
	mov.f32 	%f42, 0f437C0000;
	fma.rm.f32 	%f43, %f40, %f42, %f41;
	add.f32 	%f44, %f43, 0fCB40007F;
	neg.f32 	%f45, %f44;
	fma.rn.f32 	%f46, %f38, 0f3FB8AA3B, %f45;
	fma.rn.f32 	%f47, %f38, 0f32A57060, %f46;
	mov.b32 	%r29, %f43;
	shl.b32 	%r30, %r29, 23;
	mov.b32 	%f48, %r30;
	ex2.approx.ftz.f32 	%f49, %f47;
	fma.rn.f32 	%f50, %f49, %f48, 0f00000000;
	sub.f32 	%f51, %f121, %f37;
	fma.rn.f32 	%f52, %f51, 0f3BBB989D, 0f3F000000;
	cvt.sat.f32.f32 	%f53, %f52;
	fma.rm.f32 	%f54, %f53, %f42, %f41;
	add.f32 	%f55, %f54, 0fCB40007F;
	neg.f32 	%f56, %f55;
	fma.rn.f32 	%f57, %f51, 0f3FB8AA3B, %f56;
	fma.rn.f32 	%f58, %f51, 0f32A57060, %f57;
	mov.b32 	%r31, %f54;
	shl.b32 	%r32, %r31, 23;
	mov.b32 	%f59, %r32;
	ex2.approx.ftz.f32 	%f60, %f58;
	fma.rn.f32 	%f61, %f60, %f59, %f50;
	sub.f32 	%f62, %f120, %f37;
	fma.rn.f32 	%f63, %f62, 0f3BBB989D, 0f3F000000;
	cvt.sat.f32.f32 	%f64, %f63;
	fma.rm.f32 	%f65, %f64, %f42, %f41;
	add.f32 	%f66, %f65, 0fCB40007F;
	neg.f32 	%f67, %f66;
	fma.rn.f32 	%f68, %f62, 0f3FB8AA3B, %f67;
	fma.rn.f32 	%f69, %f62, 0f32A57060, %f68;
	mov.b32 	%r33, %f65;
	shl.b32 	%r34, %r33, 23;
	mov.b32 	%f70, %r34;
	ex2.approx.ftz.f32 	%f71, %f69;
	fma.rn.f32 	%f72, %f71, %f70, %f61;
	sub.f32 	%f73, %f119, %f37;
	fma.rn.f32 	%f74, %f73, 0f3BBB989D, 0f3F000000;
	cvt.sat.f32.f32 	%f75, %f74;
	fma.rm.f32 	%f76, %f75, %f42, %f41;
	add.f32 	%f77, %f76, 0fCB40007F;
	neg.f32 	%f78, %f77;
	fma.rn.f32 	%f79, %f73, 0f3FB8AA3B, %f78;
	fma.rn.f32 	%f80, %f73, 0f32A57060, %f79;
	mov.b32 	%r35, %f76;
	shl.b32 	%r36, %r35, 23;
	mov.b32 	%f81, %r36;
	ex2.approx.ftz.f32 	%f82, %f80;
	fma.rn.f32 	%f83, %f82, %f81, %f72;
	sub.f32 	%f84, %f36, %f37;
	fma.rn.f32 	%f85, %f84, 0f3BBB989D, 0f3F000000;
	cvt.sat.f32.f32 	%f86, %f85;
	fma.rm.f32 	%f87, %f86, %f42, %f41;
	add.f32 	%f88, %f87, 0fCB40007F;
	neg.f32 	%f89, %f88;
	fma.rn.f32 	%f90, %f84, 0f3FB8AA3B, %f89;
	fma.rn.f32 	%f91, %f84, 0f32A57060, %f90;
	mov.b32 	%r37, %f87;
	shl.b32 	%r38, %r37, 23;
	mov.b32 	%f92, %r38;
	ex2.approx.ftz.f32 	%f93, %f91;
	fma.rn.f32 	%f94, %f93, %f92, %f83;
	setp.lt.f32 	%p12, %f94, 0f00800000;
	mul.f32 	%f95, %f94, 0f4B000000;
	selp.f32 	%f96, %f95, %f94, %p12;
	selp.f32 	%f97, 0fC1B80000, 0f00000000, %p12;
	mov.b32 	%r39, %f96;
	add.s32 	%r40, %r39, -1059760811;
	and.b32  	%r41, %r40, -8388608;
	sub.s32 	%r42, %r39, %r41;
	mov.b32 	%f98, %r42;
	cvt.rn.f32.s32 	%f99, %r41;
	fma.rn.f32 	%f100, %f99, 0f34000000, %f97;
	add.f32 	%f101, %f98, 0fBF800000;
	fma.rn.f32 	%f102, %f101, 0fBE055027, 0f3E1039F6;
	fma.rn.f32 	%f103, %f102, %f101, 0fBDF8CDCC;
	fma.rn.f32 	%f104, %f103, %f101, 0f3E0F2955;
	fma.rn.f32 	%f105, %f104, %f101, 0fBE2AD8B9;
	fma.rn.f32 	%f106, %f105, %f101, 0f3E4CED0B;
	fma.rn.f32 	%f107, %f106, %f101, 0fBE7FFF22;
	fma.rn.f32 	%f108, %f107, %f101, 0f3EAAAA78;
	fma.rn.f32 	%f109, %f108, %f101, 0fBF000000;
	mul.f32 	%f110, %f101, %f109;
	fma.rn.f32 	%f111, %f110, %f101, %f101;
	fma.rn.f32 	%f112, %f100, 0f3F317218, %f111;
	setp.gt.u32 	%p13, %r39, 2139095039;
	fma.rn.f32 	%f113, %f96, 0f7F800000, 0f7F800000;
	selp.f32 	%f114, %f113, %f112, %p13;
	setp.eq.f32 	%p14, %f96, 0f00000000;
	selp.f32 	%f115, 0fFF800000, %f114, %p14;
	add.f32 	%f116, %f37, %f115;
	mul.wide.u16 	%r43, %rs1, 16384;
	add.s32 	%r44, %r43, %r6;
	cvta.to.global.u64 	%rd36, %rd7;
	mul.wide.u32 	%rd37, %r44, 4;
	add.s64 	%rd38, %rd36, %rd37;
	ld.global.f32 	%f117, [%rd38];
	add.f32 	%f118, %f116, %f117;
	add.s64 	%rd40, %rd1, %rd31;
	st.global.f32 	[%rd40], %f118;
	bra.uni 	$L__BB1_13;
$L__BB1_11:
	setp.ne.s32 	%p3, %r11, %r5;
	@%p3 bra 	$L__BB1_13;
	mul.wide.u32 	%rd16, %r4, 4;
	add.s64 	%rd17, %rd2, %rd16;
	ld.global.f32 	%f13, [%rd17];
	add.s64 	%rd18, %rd1, %rd16;
	st.global.f32 	[%rd18], %f13;
$L__BB1_13:
	ret;

}
	// .globl	forward_max
.visible .entry forward_max(
	.param .u64 .ptr .align 1 forward_max_param_0,
	.param .u64 .ptr .align 1 forward_max_param_1
)
{
	.reg .pred 	%p<25>;
	.reg .b32 	%r<30>;
	.reg .b32 	%f<48>;
	.reg .b64 	%rd<14>;
	// demoted variable
	.shared .align 4 .b8 _ZZ11forward_maxE4maxp[2048];
	ld.param.u64 	%rd5, [forward_max_param_0];
	ld.param.u64 	%rd4, [forward_max_param_1];
	cvta.to.global.u64 	%rd1, %rd5;
	mov.u32 	%r1, %tid.x;
	mov.u32 	%r2, %ctaid.x;
	shl.b32 	%r3, %r2, 18;
	or.b32  	%r28, %r3, %r1;
	mul.wide.u32 	%rd6, %r28, 4;
	add.s64 	%rd7, %rd1, %rd6;
	ld.global.f32 	%f44, [%rd7];
	shl.b32 	%r17, %r1, 2;
	mov.u32 	%r18, _ZZ11forward_maxE4maxp;
	add.s32 	%r5, %r18, %r17;
	st.shared.f32 	[%r5], %f44;
	add.s32 	%r6, %r3, 262144;
	setp.ge.u32 	%p1, %r28, %r6;
	@%p1 bra 	$L__BB2_17;
	add.s32 	%r19, %r28, 512;
	max.u32 	%r20, %r19, %r6;
	not.b32 	%r21, %r1;
	add.s32 	%r22, %r20, %r21;
	sub.s32 	%r7, %r22, %r3;
	shr.u32 	%r23, %r22, 9;
	add.s32 	%r8, %r23, 1;
	and.b32  	%r24, %r22, 1536;
	setp.eq.s32 	%p2, %r24, 1536;
	@%p2 bra 	$L__BB2_6;
	and.b32  	%r25, %r8, 3;
	neg.s32 	%r26, %r25;
$L__BB2_3:
	.pragma "nounroll";
	mul.wide.s32 	%rd8, %r28, 4;
	add.s64 	%rd9, %rd1, %rd8;
	ld.global.f32 	%f3, [%rd9];
	setp.leu.f32 	%p3, %f3, %f44;
	@%p3 bra 	$L__BB2_5;
	st.shared.f32 	[%r5], %f3;
	mov.f32 	%f44, %f3;
$L__BB2_5:
	add.s32 	%r28, %r28, 512;
	add.s32 	%r26, %r26, 1;
	setp.ne.s32 	%p4, %r26, 0;
	@%p4 bra 	$L__BB2_3;
$L__BB2_6:
	setp.lt.u32 	%p5, %r7, 1536;
	@%p5 bra 	$L__BB2_17;
	add.s64 	%rd2, %rd1, 4096;
$L__BB2_8:
	mul.wide.s32 	%rd10, %r28, 4;
	add.s64 	%rd3, %rd2, %rd10;
	ld.global.f32 	%f7, [%rd3+-4096];
	setp.leu.f32 	%p6, %f7, %f44;
	@%p6 bra 	$L__BB2_10;
	st.shared.f32 	[%r5], %f7;
	mov.f32 	%f44, %f7;
$L__BB2_10:
	ld.global.f32 	%f9, [%rd3+-2048];
	setp.leu.f32 	%p7, %f9, %f44;
	@%p7 bra 	$L__BB2_12;
	st.shared.f32 	[%r5], %f9;
	mov.f32 	%f44, %f9;
$L__BB2_12:
	ld.global.f32 	%f11, [%rd3];
	setp.leu.f32 	%p8, %f11, %f44;
	@%p8 bra 	$L__BB2_14;
	st.shared.f32 	[%r5], %f11;
	mov.f32 	%f44, %f11;
$L__BB2_14:
	ld.global.f32 	%f13, [%rd3+2048];
	setp.leu.f32 	%p9, %f13, %f44;
	@%p9 bra 	$L__BB2_16;
	st.shared.f32 	[%r5], %f13;
	mov.f32 	%f44, %f13;
$L__BB2_16:
	add.s32 	%r28, %r28, 2048;
	setp.lt.u32 	%p10, %r28, %r6;
	@%p10 bra 	$L__BB2_8;
$L__BB2_17:
	bar.sync 	0;
	setp.gt.u32 	%p11, %r1, 255;
	@%p11 bra 	$L__BB2_20;
	ld.shared.f32 	%f15, [%r5+1024];
	ld.shared.f32 	%f18, [%r5];
	setp.leu.f32 	%p12, %f15, %f18;
	@%p12 bra 	$L__BB2_20;
	st.shared.f32 	[%r5], %f15;
$L__BB2_20:
	bar.sync 	0;
	setp.gt.u32 	%p13, %r1, 127;
	@%p13 bra 	$L__BB2_23;
	ld.shared.f32 	%f16, [%r5+512];
	ld.shared.f32 	%f19, [%r5];
	setp.leu.f32 	%p14, %f16, %f19;
	@%p14 bra 	$L__BB2_23;
	st.shared.f32 	[%r5], %f16;
$L__BB2_23:
	bar.sync 	0;
	setp.gt.u32 	%p15, %r1, 63;
	@%p15 bra 	$L__BB2_26;
	ld.shared.f32 	%f17, [%r5+256];
	ld.shared.f32 	%f20, [%r5];
	setp.leu.f32 	%p16, %f17, %f20;
	@%p16 bra 	$L__BB2_26;
	st.shared.f32 	[%r5], %f17;
$L__BB2_26:
	bar.sync 	0;
	setp.gt.u32 	%p17, %r1, 31;
	@%p17 bra 	$L__BB2_41;
	ld.volatile.shared.f32 	%f21, [%r5+128];
	ld.volatile.shared.f32 	%f22, [%r5];
	setp.leu.f32 	%p18, %f21, %f22;
	@%p18 bra 	$L__BB2_29;
	ld.volatile.shared.f32 	%f23, [%r5+128];
	st.volatile.shared.f32 	[%r5], %f23;
$L__BB2_29:
	ld.volatile.shared.f32 	%f24, [%r5+64];
	ld.volatile.shared.f32 	%f25, [%r5];
	setp.leu.f32 	%p19, %f24, %f25;
	@%p19 bra 	$L__BB2_31;
	ld.volatile.shared.f32 	%f26, [%r5+64];
	st.volatile.shared.f32 	[%r5], %f26;
$L__BB2_31:
	ld.volatile.shared.f32 	%f27, [%r5+32];
	ld.volatile.shared.f32 	%f28, [%r5];
	setp.leu.f32 	%p20, %f27, %f28;
	@%p20 bra 	$L__BB2_33;
	ld.volatile.shared.f32 	%f29, [%r5+32];
	st.volatile.shared.f32 	[%r5], %f29;
$L__BB2_33:
	ld.volatile.shared.f32 	%f30, [%r5+16];
	ld.volatile.shared.f32 	%f31, [%r5];
	setp.leu.f32 	%p21, %f30, %f31;
	@%p21 bra 	$L__BB2_35;
	ld.volatile.shared.f32 	%f32, [%r5+16];
	st.volatile.shared.f32 	[%r5], %f32;
$L__BB2_35:
	ld.volatile.shared.f32 	%f33, [%r5+8];
	ld.volatile.shared.f32 	%f34, [%r5];
	setp.leu.f32 	%p22, %f33, %f34;
	@%p22 bra 	$L__BB2_37;
	ld.volatile.shared.f32 	%f35, [%r5+8];
	st.volatile.shared.f32 	[%r5], %f35;
$L__BB2_37:
	ld.volatile.shared.f32 	%f36, [%r5+4];
	ld.volatile.shared.f32 	%f37, [%r5];
	setp.leu.f32 	%p23, %f36, %f37;
	@%p23 bra 	$L__BB2_39;
	ld.volatile.shared.f32 	%f38, [%r5+4];
	st.volatile.shared.f32 	[%r5], %f38;
$L__BB2_39:
	setp.ne.s32 	%p24, %r1, 0;
	@%p24 bra 	$L__BB2_41;
	ld.shared.f32 	%f39, [_ZZ11forward_maxE4maxp];
	cvta.to.global.u64 	%rd11, %rd4;
	mul.wide.u32 	%rd12, %r2, 4;
	add.s64 	%rd13, %rd11, %rd12;
	st.global.f32 	[%rd13], %f39;
$L__BB2_41:
	ret;

}
	// .globl	forward_log_sum_exp
.visible .entry forward_log_sum_exp(
	.param .u64 .ptr .align 1 forward_log_sum_exp_param_0,
	.param .u64 .ptr .align 1 forward_log_sum_exp_param_1
)
{
	.reg .pred 	%p<17>;
	.reg .b32 	%r<71>;
	.reg .b32 	%f<273>;
	.reg .b64 	%rd<18>;
	// demoted variable
	.shared .align 4 .b8 _ZZ19forward_log_sum_expE4psum[2048];
	ld.param.u64 	%rd4, [forward_log_sum_exp_param_0];
	ld.param.u64 	%rd5, [forward_log_sum_exp_param_1];
	cvta.to.global.u64 	%rd1, %rd4;
	cvta.to.global.u64 	%rd6, %rd5;
	mov.u32 	%r1, %tid.x;
	mov.u32 	%r19, %ctaid.x;
	shl.b32 	%r2, %r19, 18;
	mul.wide.u32 	%rd7, %r19, 4;
	add.s64 	%rd2, %rd6, %rd7;
	ld.global.f32 	%f1, [%rd2];
	or.b32  	%r68, %r2, %r1;
	mul.wide.u32 	%rd8, %r68, 4;
	add.s64 	%rd9, %rd1, %rd8;
	ld.global.f32 	%f15, [%rd9];
	sub.f32 	%f16, %f15, %f1;
	fma.rn.f32 	%f17, %f16, 0f3BBB989D, 0f3F000000;
	cvt.sat.f32.f32 	%f18, %f17;
	mov.f32 	%f19, 0f4B400001;
	mov.f32 	%f20, 0f437C0000;
	fma.rm.f32 	%f21, %f18, %f20, %f19;
	add.f32 	%f22, %f21, 0fCB40007F;
	neg.f32 	%f23, %f22;
	fma.rn.f32 	%f24, %f16, 0f3FB8AA3B, %f23;
	fma.rn.f32 	%f25, %f16, 0f32A57060, %f24;
	mov.b32 	%r20, %f21;
	shl.b32 	%r21, %r20, 23;
	mov.b32 	%f26, %r21;
	ex2.approx.ftz.f32 	%f27, %f25;
	mul.f32 	%f272, %f27, %f26;
	shl.b32 	%r22, %r1, 2;
	mov.u32 	%r23, _ZZ19forward_log_sum_expE4psum;
	add.s32 	%r4, %r23, %r22;
	st.shared.f32 	[%r4], %f272;
	add.s32 	%r5, %r2, 262144;
	setp.ge.u32 	%p1, %r68, %r5;
	@%p1 bra 	$L__BB3_13;
	add.s32 	%r24, %r68, 512;
	max.u32 	%r25, %r24, %r5;
	not.b32 	%r26, %r1;
	add.s32 	%r6, %r25, %r26;
	sub.s32 	%r27, %r6, %r2;
	shr.u32 	%r28, %r27, 9;
	add.s32 	%r7, %r28, 1;
	and.b32  	%r8, %r7, 7;
	setp.lt.u32 	%p2, %r27, 3584;
	@%p2 bra 	$L__BB3_4;
	and.b32  	%r29, %r7, 16777208;
	neg.s32 	%r66, %r29;
	add.s64 	%rd3, %rd1, 8192;
$L__BB3_3:
	.pragma "nounroll";
	mul.wide.s32 	%rd10, %r68, 4;
	add.s64 	%rd11, %rd3, %rd10;
	ld.global.f32 	%f29, [%rd11+-8192];
	sub.f32 	%f30, %f29, %f1;
	fma.rn.f32 	%f31, %f30, 0f3BBB989D, 0f3F000000;
	cvt.sat.f32.f32 	%f32, %f31;
	mov.f32 	%f33, 0f4B400001;
	mov.f32 	%f34, 0f437C0000;
	fma.rm.f32 	%f35, %f32, %f34, %f33;
	add.f32 	%f36, %f35, 0fCB40007F;
	neg.f32 	%f37, %f36;
	fma.rn.f32 	%f38, %f30, 0f3FB8AA3B, %f37;
	fma.rn.f32 	%f39, %f30, 0f32A57060, %f38;
	mov.b32 	%r30, %f35;
	shl.b32 	%r31, %r30, 23;
	mov.b32 	%f40, %r31;
	ex2.approx.ftz.f32 	%f41, %f39;
	fma.rn.f32 	%f42, %f41, %f40, %f272;
	ld.global.f32 	%f43, [%rd11+-6144];
	sub.f32 	%f44, %f43, %f1;
	fma.rn.f32 	%f45, %f44, 0f3BBB989D, 0f3F000000;
	cvt.sat.f32.f32 	%f46, %f45;
	fma.rm.f32 	%f47, %f46, %f34, %f33;
	add.f32 	%f48, %f47, 0fCB40007F;
	neg.f32 	%f49, %f48;
	fma.rn.f32 	%f50, %f44, 0f3FB8AA3B, %f49;
	fma.rn.f32 	%f51, %f44, 0f32A57060, %f50;
	mov.b32 	%r32, %f47;
	shl.b32 	%r33, %r32, 23;
	mov.b32 	%f52, %r33;
	ex2.approx.ftz.f32 	%f53, %f51;
	fma.rn.f32 	%f54, %f53, %f52, %f42;
	ld.global.f32 	%f55, [%rd11+-4096];
	sub.f32 	%f56, %f55, %f1;
	fma.rn.f32 	%f57, %f56, 0f3BBB989D, 0f3F000000;
	cvt.sat.f32.f32 	%f58, %f57;
	fma.rm.f32 	%f59, %f58, %f34, %f33;
	add.f32 	%f60, %f59, 0fCB40007F;
	neg.f32 	%f61, %f60;
	fma.rn.f32 	%f62, %f56, 0f3FB8AA3B, %f61;
	fma.rn.f32 	%f63, %f56, 0f32A57060, %f62;
	mov.b32 	%r34, %f59;
	shl.b32 	%r35, %r34, 23;
	mov.b32 	%f64, %r35;
	ex2.approx.ftz.f32 	%f65, %f63;
	fma.rn.f32 	%f66, %f65, %f64, %f54;
	ld.global.f32 	%f67, [%rd11+-2048];
	sub.f32 	%f68, %f67, %f1;
	fma.rn.f32 	%f69, %f68, 0f3BBB989D, 0f3F000000;
	cvt.sat.f32.f32 	%f70, %f69;
	fma.rm.f32 	%f71, %f70, %f34, %f33;
	add.f32 	%f72, %f71, 0fCB40007F;
	neg.f32 	%f73, %f72;
	fma.rn.f32 	%f74, %f68, 0f3FB8AA3B, %f73;
	fma.rn.f32 	%f75, %f68, 0f32A57060, %f74;
	mov.b32 	%r36, %f71;
	shl.b32 	%r37, %r36, 23;
	mov.b32 	%f76, %r37;
	ex2.approx.ftz.f32 	%f77, %f75;
	fma.rn.f32 	%f78, %f77, %f76, %f66;
	ld.global.f32 	%f79, [%rd11];
	sub.f32 	%f80, %f79, %f1;
	fma.rn.f32 	%f81, %f80, 0f3BBB989D, 0f3F000000;
	cvt.sat.f32.f32 	%f82, %f81;
	fma.rm.f32 	%f83, %f82, %f34, %f33;
	add.f32 	%f84, %f83, 0fCB40007F;
	neg.f32 	%f85, %f84;
	fma.rn.f32 	%f86, %f80, 0f3FB8AA3B, %f85;
	fma.rn.f32 	%f87, %f80, 0f32A57060, %f86;
	mov.b32 	%r38, %f83;
	shl.b32 	%r39, %r38, 23;
	mov.b32 	%f88, %r39;
	ex2.approx.ftz.f32 	%f89, %f87;
	fma.rn.f32 	%f90, %f89, %f88, %f78;
	ld.global.f32 	%f91, [%rd11+2048];
	sub.f32 	%f92, %f91, %f1;
	fma.rn.f32 	%f93, %f92, 0f3BBB989D, 0f3F000000;
	cvt.sat.f32.f32 	%f94, %f93;
	fma.rm.f32 	%f95, %f94, %f34, %f33;
	add.f32 	%f96, %f95, 0fCB40007F;
	neg.f32 	%f97, %f96;
	fma.rn.f32 	%f98, %f92, 0f3FB8AA3B, %f97;
	fma.rn.f32 	%f99, %f92, 0f32A57060, %f98;
	mov.b32 	%r40, %f95;
	shl.b32 	%r41, %r40, 23;
	mov.b32 	%f100, %r41;
	ex2.approx.ftz.f32 	%f101, %f99;
	fma.rn.f32 	%f102, %f101, %f100, %f90;
	ld.global.f32 	%f103, [%rd11+4096];
	sub.f32 	%f104, %f103, %f1;
	fma.rn.f32 	%f105, %f104, 0f3BBB989D, 0f3F000000;
	cvt.sat.f32.f32 	%f106, %f105;
	fma.rm.f32 	%f107, %f106, %f34, %f33;
	add.f32 	%f108, %f107, 0fCB40007F;
	neg.f32 	%f109, %f108;
	fma.rn.f32 	%f110, %f104, 0f3FB8AA3B, %f109;
	fma.rn.f32 	%f111, %f104, 0f32A57060, %f110;
	mov.b32 	%r42, %f107;
	shl.b32 	%r43, %r42, 23;
	mov.b32 	%f112, %r43;
	ex2.approx.ftz.f32 	%f113, %f111;
	fma.rn.f32 	%f114, %f113, %f112, %f102;
	ld.global.f32 	%f115, [%rd11+6144];
	sub.f32 	%f116, %f115, %f1;
	fma.rn.f32 	%f117, %f116, 0f3BBB989D, 0f3F000000;
	cvt.sat.f32.f32 	%f118, %f117;
	fma.rm.f32 	%f119, %f118, %f34, %f33;
	add.f32 	%f120, %f119, 0fCB40007F;
	neg.f32 	%f121, %f120;
	fma.rn.f32 	%f122, %f116, 0f3FB8AA3B, %f121;
	fma.rn.f32 	%f123, %f116, 0f32A57060, %f122;
	mov.b32 	%r44, %f119;
	shl.b32 	%r45, %r44, 23;
	mov.b32 	%f124, %r45;
	ex2.approx.ftz.f32 	%f125, %f123;
	fma.rn.f32 	%f272, %f125, %f124, %f114;
	add.s32 	%r68, %r68, 4096;
	add.s32 	%r66, %r66, 8;
	setp.ne.s32 	%p3, %r66, 0;
	@%p3 bra 	$L__BB3_3;
$L__BB3_4:
	setp.eq.s32 	%p4, %r8, 0;
	@%p4 bra 	$L__BB3_12;
	setp.lt.u32 	%p5, %r8, 4;
	@%p5 bra 	$L__BB3_7;
	mul.wide.s32 	%rd12, %r68, 4;
	add.s64 	%rd13, %rd1, %rd12;
	ld.global.f32 	%f127, [%rd13];
	sub.f32 	%f128, %f127, %f1;
	fma.rn.f32 	%f129, %f128, 0f3BBB989D, 0f3F000000;
	cvt.sat.f32.f32 	%f130, %f129;
	mov.f32 	%f131, 0f4B400001;
	mov.f32 	%f132, 0f437C0000;
	fma.rm.f32 	%f133, %f130, %f132, %f131;
	add.f32 	%f134, %f133, 0fCB40007F;
	neg.f32 	%f135, %f134;
	fma.rn.f32 	%f136, %f128, 0f3FB8AA3B, %f135;
	fma.rn.f32 	%f137, %f128, 0f32A57060, %f136;
	mov.b32 	%r46, %f133;
	shl.b32 	%r47, %r46, 23;
	mov.b32 	%f138, %r47;
	ex2.approx.ftz.f32 	%f139, %f137;
	fma.rn.f32 	%f140, %f139, %f138, %f272;
	ld.global.f32 	%f141, [%rd13+2048];
	sub.f32 	%f142, %f141, %f1;
	fma.rn.f32 	%f143, %f142, 0f3BBB989D, 0f3F000000;
	cvt.sat.f32.f32 	%f144, %f143;
	fma.rm.f32 	%f145, %f144, %f132, %f131;
	add.f32 	%f146, %f145, 0fCB40007F;
	neg.f32 	%f147, %f146;
	fma.rn.f32 	%f148, %f142, 0f3FB8AA3B, %f147;
	fma.rn.f32 	%f149, %f142, 0f32A57060, %f148;
	mov.b32 	%r48, %f145;
	shl.b32 	%r49, %r48, 23;
	mov.b32 	%f150, %r49;
	ex2.approx.ftz.f32 	%f151, %f149;
	fma.rn.f32 	%f152, %f151, %f150, %f140;
	ld.global.f32 	%f153, [%rd13+4096];
	sub.f32 	%f154, %f153, %f1;
	fma.rn.f32 	%f155, %f154, 0f3BBB989D, 0f3F000000;
	cvt.sat.f32.f32 	%f156, %f155;
	fma.rm.f32 	%f157, %f156, %f132, %f131;
	add.f32 	%f158, %f157, 0fCB40007F;
	neg.f32 	%f159, %f158;
	fma.rn.f32 	%f160, %f154, 0f3FB8AA3B, %f159;
	fma.rn.f32 	%f161, %f154, 0f32A57060, %f160;
	mov.b32 	%r50, %f157;
	shl.b32 	%r51, %r50, 23;
	mov.b32 	%f162, %r51;
	ex2.approx.ftz.f32 	%f163, %f161;
	fma.rn.f32 	%f164, %f163, %f162, %f152;
	ld.global.f32 	%f165, [%rd13+6144];
	sub.f32 	%f166, %f165, %f1;
	fma.rn.f32 	%f167, %f166, 0f3BBB989D, 0f3F000000;
	cvt.sat.f32.f32 	%f168, %f167;
	fma.rm.f32 	%f169, %f168, %f132, %f131;
	add.f32 	%f170, %f169, 0fCB40007F;
	neg.f32 	%f171, %f170;
	fma.rn.f32 	%f172, %f166, 0f3FB8AA3B, %f171;
	fma.rn.f32 	%f173, %f166, 0f32A57060, %f172;
	mov.b32 	%r52, %f169;
	shl.b32 	%r53, %r52, 23;
	mov.b32 	%f174, %r53;
	ex2.approx.ftz.f32 	%f175, %f173;
	fma.rn.f32 	%f272, %f175, %f174, %f164;
	add.s32 	%r68, %r68, 2048;
$L__BB3_7:
	and.b32  	%r54, %r7, 3;
	setp.eq.s32 	%p6, %r54, 0;
	@%p6 bra 	$L__BB3_12;
	setp.eq.s32 	%p7, %r54, 1;
	@%p7 bra 	$L__BB3_10;
	mul.wide.s32 	%rd14, %r68, 4;
	add.s64 	%rd15, %rd1, %rd14;
	ld.global.f32 	%f177, [%rd15];
	sub.f32 	%f178, %f177, %f1;
	fma.rn.f32 	%f179, %f178, 0f3BBB989D, 0f3F000000;
	cvt.sat.f32.f32 	%f180, %f179;
	mov.f32 	%f181, 0f4B400001;
	mov.f32 	%f182, 0f437C0000;
	fma.rm.f32 	%f183, %f180, %f182, %f181;
	add.f32 	%f184, %f183, 0fCB40007F;
	neg.f32 	%f185, %f184;
	fma.rn.f32 	%f186, %f178, 0f3FB8AA3B, %f185;
	fma.rn.f32 	%f187, %f178, 0f32A57060, %f186;
	mov.b32 	%r55, %f183;
	shl.b32 	%r56, %r55, 23;
	mov.b32 	%f188, %r56;
	ex2.approx.ftz.f32 	%f189, %f187;
	fma.rn.f32 	%f190, %f189, %f188, %f272;
	ld.global.f32 	%f191, [%rd15+2048];
	sub.f32 	%f192, %f191, %f1;
	fma.rn.f32 	%f193, %f192, 0f3BBB989D, 0f3F000000;
	cvt.sat.f32.f32 	%f194, %f193;
	fma.rm.f32 	%f195, %f194, %f182, %f181;
	add.f32 	%f196, %f195, 0fCB40007F;
	neg.f32 	%f197, %f196;
	fma.rn.f32 	%f198, %f192, 0f3FB8AA3B, %f197;
	fma.rn.f32 	%f199, %f192, 0f32A57060, %f198;
	mov.b32 	%r57, %f195;
	shl.b32 	%r58, %r57, 23;
	mov.b32 	%f200, %r58;
	ex2.approx.ftz.f32 	%f201, %f199;
	fma.rn.f32 	%f272, %f201, %f200, %f190;
	add.s32 	%r68, %r68, 1024;
$L__BB3_10:
	and.b32  	%r59, %r6, 512;
	setp.ne.s32 	%p8, %r59, 0;
	@%p8 bra 	$L__BB3_12;
	mul.wide.s32 	%rd16, %r68, 4;
	add.s64 	%rd17, %rd1, %rd16;
	ld.global.f32 	%f202, [%rd17];
	sub.f32 	%f203, %f202, %f1;
	fma.rn.f32 	%f204, %f203, 0f3BBB989D, 0f3F000000;
	cvt.sat.f32.f32 	%f205, %f204;
	mov.f32 	%f206, 0f4B400001;
	mov.f32 	%f207, 0f437C0000;
	fma.rm.f32 	%f208, %f205, %f207, %f206;
	add.f32 	%f209, %f208, 0fCB40007F;
	neg.f32 	%f210, %f209;
	fma.rn.f32 	%f211, %f203, 0f3FB8AA3B, %f210;
	fma.rn.f32 	%f212, %f203, 0f32A57060, %f211;
	mov.b32 	%r60, %f208;
	shl.b32 	%r61, %r60, 23;
	mov.b32 	%f213, %r61;
	ex2.approx.ftz.f32 	%f214, %f212;
	fma.rn.f32 	%f272, %f214, %f213, %f272;
$L__BB3_12:
	st.shared.f32 	[%r4], %f272;
$L__BB3_13:
	bar.sync 	0;
	setp.gt.u32 	%p9, %r1, 255;
	@%p9 bra 	$L__BB3_15;
	ld.shared.f32 	%f215, [%r4];
	ld.shared.f32 	%f216, [%r4+1024];
	add.f32 	%f217, %f215, %f216;
	st.shared.f32 	[%r4], %f217;
$L__BB3_15:
	bar.sync 	0;
	setp.gt.u32 	%p10, %r1, 127;
	@%p10 bra 	$L__BB3_17;
	ld.shared.f32 	%f218, [%r4];
	ld.shared.f32 	%f219, [%r4+512];
	add.f32 	%f220, %f218, %f219;
	st.shared.f32 	[%r4], %f220;
$L__BB3_17:
	bar.sync 	0;
	setp.gt.u32 	%p11, %r1, 63;
	@%p11 bra 	$L__BB3_19;
	ld.shared.f32 	%f221, [%r4];
	ld.shared.f32 	%f222, [%r4+256];
	add.f32 	%f223, %f221, %f222;
	st.shared.f32 	[%r4], %f223;
$L__BB3_19:
	bar.sync 	0;
	setp.gt.u32 	%p12, %r1, 31;
	@%p12 bra 	$L__BB3_22;
	ld.volatile.shared.f32 	%f224, [%r4];
	ld.volatile.shared.f32 	%f225, [%r4+128];
	add.f32 	%f226, %f224, %f225;
	st.volatile.shared.f32 	[%r4], %f226;
	ld.volatile.shared.f32 	%f227, [%r4];
	ld.volatile.shared.f32 	%f228, [%r4+64];
	add.f32 	%f229, %f227, %f228;
	st.volatile.shared.f32 	[%r4], %f229;
	ld.volatile.shared.f32 	%f230, [%r4];
	ld.volatile.shared.f32 	%f231, [%r4+32];
	add.f32 	%f232, %f230, %f231;
	st.volatile.shared.f32 	[%r4], %f232;
	ld.volatile.shared.f32 	%f233, [%r4];
	ld.volatile.shared.f32 	%f234, [%r4+16];
	add.f32 	%f235, %f233, %f234;
	st.volatile.shared.f32 	[%r4], %f235;
	ld.volatile.shared.f32 	%f236, [%r4];
	ld.volatile.shared.f32 	%f237, [%r4+8];
	add.f32 	%f238, %f236, %f237;
	st.volatile.shared.f32 	[%r4], %f238;
	ld.volatile.shared.f32 	%f239, [%r4];
	ld.volatile.shared.f32 	%f240, [%r4+4];
	add.f32 	%f241, %f239, %f240;
	st.volatile.shared.f32 	[%r4], %f241;
	setp.ne.s32 	%p13, %r1, 0;
	@%p13 bra 	$L__BB3_22;
	ld.shared.f32 	%f242, [_ZZ19forward_log_sum_expE4psum];
	setp.lt.f32 	%p14, %f242, 0f00800000;
	mul.f32 	%f243, %f242, 0f4B000000;
	selp.f32 	%f244, %f243, %f242, %p14;
	selp.f32 	%f245, 0fC1B80000, 0f00000000, %p14;
	mov.b32 	%r62, %f244;
	add.s32 	%r63, %r62, -1059760811;
	and.b32  	%r64, %r63, -8388608;
	sub.s32 	%r65, %r62, %r64;
	mov.b32 	%f246, %r65;
	cvt.rn.f32.s32 	%f247, %r64;
	fma.rn.f32 	%f248, %f247, 0f34000000, %f245;
	add.f32 	%f249, %f246, 0fBF800000;
	fma.rn.f32 	%f250, %f249, 0fBE055027, 0f3E1039F6;
	fma.rn.f32 	%f251, %f250, %f249, 0fBDF8CDCC;
	fma.rn.f32 	%f252, %f251, %f249, 0f3E0F2955;
	fma.rn.f32 	%f253, %f252, %f249, 0fBE2AD8B9;
	fma.rn.f32 	%f254, %f253, %f249, 0f3E4CED0B;
	fma.rn.f32 	%f255, %f254, %f249, 0fBE7FFF22;
	fma.rn.f32 	%f256, %f255, %f249, 0f3EAAAA78;
	fma.rn.f32 	%f257, %f256, %f249, 0fBF000000;
	mul.f32 	%f258, %f249, %f257;
	fma.rn.f32 	%f259, %f258, %f249, %f249;
	fma.rn.f32 	%f260, %f248, 0f3F317218, %f259;
	setp.gt.u32 	%p15, %r62, 2139095039;
	fma.rn.f32 	%f261, %f244, 0f7F800000, 0f7F800000;
	selp.f32 	%f262, %f261, %f260, %p15;
	setp.eq.f32 	%p16, %f244, 0f00000000;
	selp.f32 	%f263, 0fFF800000, %f262, %p16;
	add.f32 	%f264, %f1, %f263;
	st.global.f32 	[%rd2], %f264;
$L__BB3_22:
	ret;

}
	// .globl	viterbi_init
.visible .entry viterbi_init(
	.param .u64 .ptr .align 1 viterbi_init_param_0,
	.param .u32 viterbi_init_param_1,
	.param .u64 .ptr .align 1 viterbi_init_param_2,
	.param .u64 .ptr .align 1 viterbi_init_param_3,
	.param .u64 .ptr .align 1 viterbi_init_param_4
)
{
	.reg .pred 	%p<2>;
	.reg .b16 	%rs<2>;
	.reg .b32 	%r<14>;
	.reg .b32 	%f<4>;
	.reg .b64 	%rd<17>;

	ld.param.u64 	%rd1, [viterbi_init_param_0];
	ld.param.u32 	%r2, [viterbi_init_param_1];
	ld.param.u64 	%rd2, [viterbi_init_param_2];
	ld.param.u64 	%rd3, [viterbi_init_param_3];
	ld.param.u64 	%rd4, [viterbi_init_param_4];
	mov.u32 	%r3, %ctaid.x;
	mov.u32 	%r4, %ntid.x;
	mov.u32 	%r5, %tid.x;
	mad.lo.s32 	%r1, %r3, %r4, %r5;
	setp.gt.u32 	%p1, %r1, 262143;
	@%p1 bra 	$L__BB4_2;
	cvta.to.global.u64 	%rd5, %rd1;
	cvta.to.global.u64 	%rd6, %rd3;
	cvta.to.global.u64 	%rd7, %rd4;
	cvta.to.global.u64 	%rd8, %rd2;
	mov.u32 	%r6, %ctaid.y;
	mul.lo.s32 	%r7, %r2, %r6;
	cvt.u64.u32 	%rd9, %r7;
	add.s64 	%rd10, %rd5, %rd9;
	ld.global.u8 	%rs1, [%rd10];
	and.b32  	%r8, %r1, 262143;
	mul.wide.u32 	%rd11, %r8, 4;
	add.s64 	%rd12, %rd6, %rd11;
	ld.global.f32 	%f1, [%rd12];
	mul.wide.u16 	%r9, %rs1, 16384;
	shr.u32 	%r10, %r1, 4;
	add.s32 	%r11, %r9, %r10;
	mul.wide.u32 	%rd13, %r11, 4;
	add.s64 	%rd14, %rd7, %rd13;
	ld.global.f32 	%f2, [%rd14];
	add.f32 	%f3, %f1, %f2;
	shl.b32 	%r12, %r6, 18;
	add.s32 	%r13, %r12, %r1;
	mul.wide.u32 	%rd15, %r13, 4;
	add.s64 	%rd16, %rd8, %rd15;
	st.global.f32 	[%rd16], %f3;
$L__BB4_2:
	ret;

}
	// .globl	viterbi_init_batch
.visible .entry viterbi_init_batch(
	.param .u64 .ptr .align 1 viterbi_init_batch_param_0,
	.param .u64 .ptr .align 1 viterbi_init_batch_param_1,
	.param .u32 viterbi_init_batch_param_2,
	.param .u64 .ptr .align 1 viterbi_init_batch_param_3,
	.param .u64 .ptr .align 1 viterbi_init_batch_param_4,
	.param .u32 viterbi_init_batch_param_5,
	.param .u64 .ptr .align 1 viterbi_init_batch_param_6
)
{
	.reg .pred 	%p<4>;
	.reg .b16 	%rs<2>;
	.reg .b32 	%r<20>;
	.reg .b32 	%f<2>;
	.reg .b64 	%rd<23>;

	ld.param.u64 	%rd3, [viterbi_init_batch_param_0];
	ld.param.u64 	%rd4, [viterbi_init_batch_param_1];
	ld.param.u32 	%r3, [viterbi_init_batch_param_2];
	ld.param.u64 	%rd5, [viterbi_init_batch_param_3];
	ld.param.u64 	%rd7, [viterbi_init_batch_param_4];
	ld.param.u32 	%r4, [viterbi_init_batch_param_5];
	ld.param.u64 	%rd6, [viterbi_init_batch_param_6];
	cvta.to.global.u64 	%rd1, %rd7;
	mov.u32 	%r5, %ctaid.x;
	mov.u32 	%r6, %ntid.x;
	mov.u32 	%r7, %tid.x;
	mad.lo.s32 	%r1, %r5, %r6, %r7;
	mov.u32 	%r2, %ctaid.y;
	setp.gt.u32 	%p1, %r1, 262143;
	@%p1 bra 	$L__BB5_5;
	cvta.to.global.u64 	%rd8, %rd4;
	mul.wide.u32 	%rd9, %r2, 4;
	add.s64 	%rd10, %rd8, %rd9;
	ld.global.u32 	%r8, [%rd10];
	setp.ge.s32 	%p2, %r4, %r8;
	@%p2 bra 	$L__BB5_5;
	mad.lo.s32 	%r9, %r3, %r2, %r4;
	cvt.u64.u32 	%rd11, %r9;
	cvta.to.global.u64 	%rd12, %rd3;
	add.s64 	%rd2, %rd12, %rd11;
	add.s32 	%r10, %r9, -1;
	cvta.to.global.u64 	%rd13, %rd5;
	mul.wide.u32 	%rd14, %r10, 4;
	add.s64 	%rd15, %rd13, %rd14;
	ld.global.u32 	%r11, [%rd15];
	setp.ne.s32 	%p3, %r1, %r11;
	@%p3 bra 	$L__BB5_4;
	ld.global.u8 	%rs1, [%rd2];
	mul.wide.u16 	%r15, %rs1, 16384;
	shr.u32 	%r16, %r1, 4;
	add.s32 	%r17, %r15, %r16;
	cvta.to.global.u64 	%rd18, %rd6;
	mul.wide.u32 	%rd19, %r17, 4;
	add.s64 	%rd20, %rd18, %rd19;
	ld.global.f32 	%f1, [%rd20];
	shl.b32 	%r18, %r2, 18;
	add.s32 	%r19, %r18, %r1;
	mul.wide.u32 	%rd21, %r19, 4;
	add.s64 	%rd22, %rd1, %rd21;
	st.global.f32 	[%rd22], %f1;
	bra.uni 	$L__BB5_5;
$L__BB5_4:
	shl.b32 	%r12, %r2, 18;
	add.s32 	%r13, %r12, %r1;
	mul.wide.u32 	%rd16, %r13, 4;
	add.s64 	%rd17, %rd1, %rd16;
	mov.b32 	%r14, -8388608;
	st.global.u32 	[%rd17], %r14;
$L__BB5_5:
	ret;

}
	// .globl	viterbi_forward
.visible .entry viterbi_forward(
	.param .u64 .ptr .align 1 viterbi_forward_param_0,
	.param .u64 .ptr .align 1 viterbi_forward_param_1,
	.param .u32 viterbi_forward_param_2,
	.param .u64 .ptr .align 1 viterbi_forward_param_3,
	.param .u64 .ptr .align 1 viterbi_forward_param_4,
	.param .u64 .ptr .align 1 viterbi_forward_param_5,
	.param .u32 viterbi_forward_param_6,
	.param .u32 viterbi_forward_param_7,
	.param .u64 .ptr .align 1 viterbi_forward_param_8,
	.param .u64 .ptr .align 1 viterbi_forward_param_9,
	.param .u64 .ptr .align 1 viterbi_forward_param_10,
	.param .f32 viterbi_forward_param_11,
	.param .f32 viterbi_forward_param_12
)
{
	.reg .pred 	%p<11>;
	.reg .b16 	%rs<3>;
	.reg .b32 	%r<42>;
	.reg .b32 	%f<38>;
	.reg .b64 	%rd<43>;

	ld.param.u64 	%rd6, [viterbi_forward_param_1];
	ld.param.u32 	%r13, [viterbi_forward_param_2];
	ld.param.u64 	%rd10, [viterbi_forward_param_3];
	ld.param.u64 	%rd11, [viterbi_forward_param_4];
	ld.param.u64 	%rd12, [viterbi_forward_param_5];
	ld.param.u32 	%r14, [viterbi_forward_param_6];
	ld.param.u32 	%r15, [viterbi_forward_param_7];
	ld.param.u64 	%rd7, [viterbi_forward_param_8];
	ld.param.u64 	%rd8, [viterbi_forward_param_9];
	ld.param.u64 	%rd9, [viterbi_forward_param_10];
	ld.param.f32 	%f6, [viterbi_forward_param_11];
	ld.param.f32 	%f7, [viterbi_forward_param_12];
	cvta.to.global.u64 	%rd1, %rd11;
	cvta.to.global.u64 	%rd2, %rd10;
	cvta.to.global.u64 	%rd3, %rd12;
	mov.u32 	%r16, %ctaid.x;
	mov.u32 	%r17, %ntid.x;
	mov.u32 	%r18, %tid.x;
	mad.lo.s32 	%r1, %r16, %r17, %r18;
	mov.u32 	%r2, %ctaid.y;
	setp.gt.u32 	%p1, %r1, 262143;
	@%p1 bra 	$L__BB6_12;
	cvta.to.global.u64 	%rd13, %rd6;
	shl.b32 	%r3, %r2, 18;
	add.s32 	%r4, %r3, %r1;
	shl.b32 	%r19, %r15, 18;
	mad.lo.s32 	%r20, %r2, 268173312, %r4;
	add.s32 	%r21, %r19, %r20;
	add.s32 	%r5, %r21, -262144;
	add.s32 	%r6, %r15, %r14;
	mul.wide.u32 	%rd14, %r2, 4;
	add.s64 	%rd15, %rd13, %rd14;
	ld.global.u32 	%r7, [%rd15];
	setp.ge.s32 	%p2, %r6, %r7;
	@%p2 bra 	$L__BB6_9;
	ld.param.u64 	%rd42, [viterbi_forward_param_0];
	mad.lo.s32 	%r22, %r13, %r2, %r6;
	cvt.u64.u32 	%rd23, %r22;
	cvta.to.global.u64 	%rd24, %rd42;
	add.s64 	%rd25, %rd24, %rd23;
	ld.global.u8 	%rs1, [%rd25];
	and.b32  	%r8, %r1, 15;
	mul.wide.u32 	%rd26, %r4, 4;
	add.s64 	%rd4, %rd2, %rd26;
	mov.f32 	%f36, 0fFF800000;
	setp.eq.s32 	%p4, %r8, 14;
	@%p4 bra 	$L__BB6_5;
	setp.ne.s32 	%p5, %r8, 15;
	mov.u32 	%r41, %r1;
	@%p5 bra 	$L__BB6_6;
	ld.global.f32 	%f11, [%rd4];
	add.f32 	%f36, %f6, %f11;
	bra.uni 	$L__BB6_6;
$L__BB6_5:
	add.s32 	%r41, %r1, 1;
	ld.global.f32 	%f10, [%rd4+4];
	add.f32 	%f36, %f7, %f10;
$L__BB6_6:
	and.b32  	%r23, %r1, 14;
	setp.eq.s32 	%p6, %r23, 14;
	@%p6 bra 	$L__BB6_8;
	add.s32 	%r41, %r1, 1;
	ld.global.f32 	%f12, [%rd4+4];
	add.f32 	%f36, %f12, 0f00000000;
$L__BB6_8:
	cvta.to.global.u64 	%rd27, %rd9;
	mul.wide.u32 	%rd28, %r8, 4;
	add.s64 	%rd29, %rd27, %rd28;
	ld.global.f32 	%f13, [%rd29];
	shr.u32 	%r24, %r1, 4;
	and.b32  	%r25, %r24, 3;
	shr.u32 	%r26, %r1, 2;
	and.b32  	%r27, %r26, 65520;
	add.s32 	%r28, %r3, %r27;
	mul.wide.u32 	%rd30, %r28, 4;
	add.s64 	%rd31, %rd2, %rd30;
	ld.global.f32 	%f14, [%rd31];
	shr.u32 	%r29, %r27, 2;
	or.b32  	%r30, %r29, %r25;
	cvta.to.global.u64 	%rd32, %rd8;
	mul.wide.u32 	%rd33, %r30, 4;
	add.s64 	%rd34, %rd32, %rd33;
	ld.global.f32 	%f15, [%rd34];
	add.f32 	%f16, %f15, %f13;
	add.f32 	%f17, %f14, %f16;
	setp.gt.f32 	%p7, %f17, %f36;
	selp.b32 	%r31, %r27, %r41, %p7;
	selp.f32 	%f18, %f17, %f36, %p7;
	or.b32  	%r32, %r27, 65536;
	ld.global.f32 	%f19, [%rd31+262144];
	ld.global.f32 	%f20, [%rd34+65536];
	add.f32 	%f21, %f20, %f13;
	add.f32 	%f22, %f19, %f21;
	setp.gt.f32 	%p8, %f22, %f18;
	selp.b32 	%r33, %r32, %r31, %p8;
	selp.f32 	%f23, %f22, %f18, %p8;
	or.b32  	%r34, %r27, 131072;
	ld.global.f32 	%f24, [%rd31+524288];
	ld.global.f32 	%f25, [%rd34+131072];
	add.f32 	%f26, %f25, %f13;
	add.f32 	%f27, %f24, %f26;
	setp.gt.f32 	%p9, %f27, %f23;
	selp.b32 	%r35, %r34, %r33, %p9;
	selp.f32 	%f28, %f27, %f23, %p9;
	or.b32  	%r36, %r27, 196608;
	ld.global.f32 	%f29, [%rd31+786432];
	ld.global.f32 	%f30, [%rd34+196608];
	add.f32 	%f31, %f30, %f13;
	add.f32 	%f32, %f29, %f31;
	setp.gt.f32 	%p10, %f32, %f28;
	selp.b32 	%r37, %r36, %r35, %p10;
	selp.f32 	%f33, %f32, %f28, %p10;
	mul.wide.u16 	%r38, %rs1, 16384;
	add.s32 	%r39, %r38, %r24;
	cvta.to.global.u64 	%rd35, %rd7;
	mul.wide.u32 	%rd36, %r39, 4;
	add.s64 	%rd37, %rd35, %rd36;
	ld.global.f32 	%f34, [%rd37];
	add.f32 	%f35, %f33, %f34;
	add.s64 	%rd39, %rd1, %rd26;
	st.global.f32 	[%rd39], %f35;
	mul.wide.u32 	%rd40, %r5, 4;
	add.s64 	%rd41, %rd3, %rd40;
	st.global.u32 	[%rd41], %r37;
	bra.uni 	$L__BB6_12;
$L__BB6_9:
	setp.ne.s32 	%p3, %r6, %r7;
	@%p3 bra 	$L__BB6_11;
	mul.wide.u32 	%rd18, %r4, 4;
	add.s64 	%rd19, %rd2, %rd18;
	ld.global.f32 	%f8, [%rd19];
	add.s64 	%rd20, %rd1, %rd18;
	st.global.f32 	[%rd20], %f8;
	mul.wide.u32 	%rd21, %r5, 4;
	add.s64 	%rd22, %rd3, %rd21;
	st.global.u32 	[%rd22], %r1;
	bra.uni 	$L__BB6_12;
$L__BB6_11:
	mul.wide.u32 	%rd16, %r5, 4;
	add.s64 	%rd17, %rd3, %rd16;
	st.global.u32 	[%rd17], %r1;
$L__BB6_12:
	ret;

}
	// .globl	viterbi_backward
.visible .entry viterbi_backward(
	.param .u64 .ptr .align 1 viterbi_backward_param_0,
	.param .u64 .ptr .align 1 viterbi_backward_param_1,
	.param .u64 .ptr .align 1 viterbi_backward_param_2,
	.param .u32 viterbi_backward_param_3,
	.param .u32 viterbi_backward_param_4
)
{
	.reg .pred 	%p<19>;
	.reg .b32 	%r<46>;
	.reg .b32 	%f<31>;
	.reg .b64 	%rd<39>;
	// demoted variable
	.shared .align 4 .b8 _ZZ16viterbi_backwardE4maxs[2048];
	// demoted variable
	.shared .align 4 .b8 _ZZ16viterbi_backwardE4maxp[2048];
	ld.param.u64 	%rd11, [viterbi_backward_param_0];
	ld.param.u64 	%rd9, [viterbi_backward_param_1];
	ld.param.u64 	%rd10, [viterbi_backward_param_2];
	ld.param.u32 	%r14, [viterbi_backward_param_3];
	ld.param.u32 	%r15, [viterbi_backward_param_4];
	cvta.to.global.u64 	%rd1, %rd11;
	mov.u32 	%r1, %tid.x;
	cvt.u64.u32 	%rd12, %r1;
	mov.u32 	%r16, %ctaid.x;
	cvt.u64.u32 	%rd2, %r16;
	mul.wide.u32 	%rd13, %r16, 262144;
	shl.b32 	%r17, %r1, 2;
	mov.u32 	%r18, _ZZ16viterbi_backwardE4maxs;
	add.s32 	%r2, %r18, %r17;
	st.shared.u32 	[%r2], %r1;
	or.b64  	%rd14, %rd13, %rd12;
	shl.b64 	%rd15, %rd14, 2;
	add.s64 	%rd16, %rd1, %rd15;
	ld.global.f32 	%f30, [%rd16];
	mov.u32 	%r19, _ZZ16viterbi_backwardE4maxp;
	add.s32 	%r3, %r19, %r17;
	st.shared.f32 	[%r3], %f30;
	cvt.u32.u64 	%r4, %rd13;
	or.b32  	%r43, %r1, %r4;
	cvt.s64.s32 	%rd38, %r43;
	add.s64 	%rd4, %rd13, 262144;
	setp.le.u64 	%p1, %rd4, %rd38;
	@%p1 bra 	$L__BB7_4;
$L__BB7_1:
	shl.b64 	%rd17, %rd38, 2;
	add.s64 	%rd18, %rd1, %rd17;
	ld.global.f32 	%f3, [%rd18];
	setp.leu.f32 	%p2, %f3, %f30;
	@%p2 bra 	$L__BB7_3;
	st.shared.f32 	[%r3], %f3;
	sub.s32 	%r20, %r43, %r4;
	st.shared.u32 	[%r2], %r20;
	mov.f32 	%f30, %f3;
$L__BB7_3:
	add.s32 	%r43, %r43, 512;
	cvt.s64.s32 	%rd38, %r43;
	setp.gt.u64 	%p3, %rd4, %rd38;
	@%p3 bra 	$L__BB7_1;
$L__BB7_4:
	bar.sync 	0;
	setp.gt.u32 	%p4, %r1, 255;
	@%p4 bra 	$L__BB7_7;
	ld.shared.f32 	%f5, [%r3+1024];
	ld.shared.f32 	%f8, [%r3];
	setp.leu.f32 	%p5, %f5, %f8;
	@%p5 bra 	$L__BB7_7;
	st.shared.f32 	[%r3], %f5;
	ld.shared.u32 	%r21, [%r2+1024];
	st.shared.u32 	[%r2], %r21;
$L__BB7_7:
	bar.sync 	0;
	setp.gt.u32 	%p6, %r1, 127;
	@%p6 bra 	$L__BB7_10;
	ld.shared.f32 	%f6, [%r3+512];
	ld.shared.f32 	%f9, [%r3];
	setp.leu.f32 	%p7, %f6, %f9;
	@%p7 bra 	$L__BB7_10;
	st.shared.f32 	[%r3], %f6;
	ld.shared.u32 	%r22, [%r2+512];
	st.shared.u32 	[%r2], %r22;
$L__BB7_10:
	bar.sync 	0;
	setp.gt.u32 	%p8, %r1, 63;
	@%p8 bra 	$L__BB7_13;
	ld.shared.f32 	%f7, [%r3+256];
	ld.shared.f32 	%f10, [%r3];
	setp.leu.f32 	%p9, %f7, %f10;
	@%p9 bra 	$L__BB7_13;
	st.shared.f32 	[%r3], %f7;
	ld.shared.u32 	%r23, [%r2+256];
	st.shared.u32 	[%r2], %r23;
$L__BB7_13:
	bar.sync 	0;
	setp.gt.u32 	%p10, %r1, 31;
	@%p10 bra 	$L__BB7_30;
	ld.volatile.shared.f32 	%f11, [%r3+128];
	ld.volatile.shared.f32 	%f12, [%r3];
	setp.leu.f32 	%p11, %f11, %f12;
	@%p11 bra 	$L__BB7_16;
	ld.volatile.shared.f32 	%f13, [%r3+128];
	st.volatile.shared.f32 	[%r3], %f13;
	ld.volatile.shared.u32 	%r24, [%r2+128];
	st.volatile.shared.u32 	[%r2], %r24;
$L__BB7_16:
	ld.volatile.shared.f32 	%f14, [%r3+64];
	ld.volatile.shared.f32 	%f15, [%r3];
	setp.leu.f32 	%p12, %f14, %f15;
	@%p12 bra 	$L__BB7_18;
	ld.volatile.shared.f32 	%f16, [%r3+64];
	st.volatile.shared.f32 	[%r3], %f16;
	ld.volatile.shared.u32 	%r25, [%r2+64];
	st.volatile.shared.u32 	[%r2], %r25;
$L__BB7_18:
	ld.volatile.shared.f32 	%f17, [%r3+32];
	ld.volatile.shared.f32 	%f18, [%r3];
	setp.leu.f32 	%p13, %f17, %f18;
	@%p13 bra 	$L__BB7_20;
	ld.volatile.shared.f32 	%f19, [%r3+32];
	st.volatile.shared.f32 	[%r3], %f19;
	ld.volatile.shared.u32 	%r26, [%r2+32];
	st.volatile.shared.u32 	[%r2], %r26;
$L__BB7_20:
	ld.volatile.shared.f32 	%f20, [%r3+16];
	ld.volatile.shared.f32 	%f21, [%r3];
	setp.leu.f32 	%p14, %f20, %f21;
	@%p14 bra 	$L__BB7_22;
	ld.volatile.shared.f32 	%f22, [%r3+16];
	st.volatile.shared.f32 	[%r3], %f22;
	ld.volatile.shared.u32 	%r27, [%r2+16];
	st.volatile.shared.u32 	[%r2], %r27;
$L__BB7_22:
	ld.volatile.shared.f32 	%f23, [%r3+8];
	ld.volatile.shared.f32 	%f24, [%r3];
	setp.leu.f32 	%p15, %f23, %f24;
	@%p15 bra 	$L__BB7_24;
	ld.volatile.shared.f32 	%f25, [%r3+8];
	st.volatile.shared.f32 	[%r3], %f25;
	ld.volatile.shared.u32 	%r28, [%r2+8];
	st.volatile.shared.u32 	[%r2], %r28;
$L__BB7_24:
	ld.volatile.shared.f32 	%f26, [%r3+4];
	ld.volatile.shared.f32 	%f27, [%r3];
	setp.leu.f32 	%p16, %f26, %f27;
	@%p16 bra 	$L__BB7_26;
	ld.volatile.shared.f32 	%f28, [%r3+4];
	st.volatile.shared.f32 	[%r3], %f28;
	ld.volatile.shared.u32 	%r29, [%r2+4];
	st.volatile.shared.u32 	[%r2], %r29;
$L__BB7_26:
	setp.ne.s32 	%p17, %r1, 0;
	@%p17 bra 	$L__BB7_30;
	ld.shared.u32 	%r44, [_ZZ16viterbi_backwardE4maxs];
	cvt.s64.s32 	%rd19, %r14;
	cvt.s64.s32 	%rd20, %r15;
	mad.lo.s64 	%rd21, %rd19, %rd2, %rd20;
	cvta.to.global.u64 	%rd22, %rd10;
	shl.b64 	%rd23, %rd21, 2;
	add.s64 	%rd7, %rd22, %rd23;
	shl.b64 	%rd24, %rd2, 30;
	cvta.to.global.u64 	%rd25, %rd9;
	add.s64 	%rd8, %rd25, %rd24;
	st.global.u32 	[%rd7+4092], %r44;
	mov.b32 	%r45, 1022;
$L__BB7_28:
	shl.b32 	%r31, %r45, 18;
	add.s32 	%r32, %r31, %r44;
	mul.wide.u32 	%rd26, %r32, 4;
	add.s64 	%rd27, %rd8, %rd26;
	ld.global.u32 	%r33, [%rd27];
	mul.wide.u32 	%rd28, %r45, 4;
	add.s64 	%rd29, %rd7, %rd28;
	st.global.u32 	[%rd29], %r33;
	add.s32 	%r34, %r31, %r33;
	add.s32 	%r35, %r34, -262144;
	mul.wide.u32 	%rd30, %r35, 4;
	add.s64 	%rd31, %rd8, %rd30;
	ld.global.u32 	%r36, [%rd31];
	st.global.u32 	[%rd29+-4], %r36;
	add.s32 	%r37, %r45, -2;
	shl.b32 	%r38, %r37, 18;
	add.s32 	%r39, %r38, %r36;
	mul.wide.u32 	%rd32, %r39, 4;
	add.s64 	%rd33, %rd8, %rd32;
	ld.global.u32 	%r11, [%rd33];
	st.global.u32 	[%rd29+-8], %r11;
	setp.eq.s32 	%p18, %r37, 0;
	@%p18 bra 	$L__BB7_30;
	add.s32 	%r40, %r45, -3;
	shl.b32 	%r41, %r40, 18;
	add.s32 	%r42, %r41, %r11;
	mul.wide.u32 	%rd34, %r42, 4;
	add.s64 	%rd35, %rd8, %rd34;
	ld.global.u32 	%r44, [%rd35];
	mul.wide.u32 	%rd36, %r40, 4;
	add.s64 	%rd37, %rd7, %rd36;
	st.global.u32 	[%rd37], %r44;
	add.s32 	%r45, %r45, -4;
	bra.uni 	$L__BB7_28;
$L__BB7_30:
	ret;

}


// ===== COMPILED SASS (sm_100) =====

	.target	sm_100

	.elftype	@"ET_EXEC"


//--------------------- .note.nv.tkinfo           --------------------------
	.section	.note.nv.tkinfo,"",@"SHT_NOTE"
	.sectionflags	@"SHF_NOTE_NV_TKINFO"
	.tkinfo
        /*0018*/ 	.word	0x00000002
        /*0030*/ 	.string	""
        /*0030*/ 	.string	"ptxas"
        /*0030*/ 	.string	"Cuda compilation tools, release 13.0, V13.0.88"
        /*0030*/ 	.string	"Build cuda_13.0.r13.0/compiler.36424714_0"
        /*0030*/ 	.string	"-arch sm_100 -m 64 "



//--------------------- .note.nv.cuinfo           --------------------------
	.section	.note.nv.cuinfo,"",@"SHT_NOTE"
	.sectionflags	@"SHF_NOTE_NV_CUINFO"
        /*0018*/ 	.short	0x0002
        /*001a*/ 	.short	0x0064
        /*001c*/ 	.short	0x0082
	.zero		2


//--------------------- .nv.info                  --------------------------
	.section	.nv.info,"",@"SHT_CUDA_INFO"
	.align	4


	//----- nvinfo : EIATTR_REGCOUNT
	.align		4
        /*0000*/ 	.byte	0x04, 0x2f
        /*0002*/ 	.short	(.L_1 - .L_0)
	.align		4
.L_0:
        /*0004*/ 	.word	index@(forward_init)
        /*0008*/ 	.word	0x00000010


	//----- nvinfo : EIATTR_FRAME_SIZE
	.align		4
.L_1:
        /*000c*/ 	.byte	0x04, 0x11
        /*000e*/ 	.short	(.L_3 - .L_2)
	.align		4
.L_2:
        /*0010*/ 	.word	index@(forward_init)
        /*0014*/ 	.word	0x00000000


	//----- nvinfo : EIATTR_REGCOUNT
	.align		4
.L_3:
        /*0018*/ 	.byte	0x04, 0x2f
        /*001a*/ 	.short	(.L_5 - .L_4)
	.align		4
.L_4:
        /*001c*/ 	.word	index@(forward_step)
        /*0020*/ 	.word	0x0000001c


	//----- nvinfo : EIATTR_FRAME_SIZE
	.align		4
.L_5:
        /*0024*/ 	.byte	0x04, 0x11
        /*0026*/ 	.short	(.L_7 - .L_6)
	.align		4
.L_6:
        /*0028*/ 	.word	index@(forward_step)
        /*002c*/ 	.word	0x00000000


	//----- nvinfo : EIATTR_REGCOUNT
	.align		4
.L_7:
        /*0030*/ 	.byte	0x04, 0x2f
        /*0032*/ 	.short	(.L_9 - .L_8)
	.align		4
.L_8:
        /*0034*/ 	.word	index@(forward_max)
        /*0038*/ 	.word	0x00000020


	//----- nvinfo : EIATTR_FRAME_SIZE
	.align		4
.L_9:
        /*003c*/ 	.byte	0x04, 0x11
        /*003e*/ 	.short	(.L_11 - .L_10)
	.align		4
.L_10:
        /*0040*/ 	.word	index@(forward_max)
        /*0044*/ 	.word	0x00000000


	//----- nvinfo : EIATTR_REGCOUNT
	.align		4
.L_11:
        /*0048*/ 	.byte	0x04, 0x2f
        /*004a*/ 	.short	(.L_13 - .L_12)
	.align		4
.L_12:
        /*004c*/ 	.word	index@(forward_log_sum_exp)
        /*0050*/ 	.word	0x00000020


	//----- nvinfo : EIATTR_FRAME_SIZE
	.align		4
.L_13:
        /*0054*/ 	.byte	0x04, 0x11
        /*0056*/ 	.short	(.L_15 - .L_14)
	.align		4
.L_14:
        /*0058*/ 	.word	index@(forward_log_sum_exp)
        /*005c*/ 	.word	0x00000000


	//----- nvinfo : EIATTR_REGCOUNT
	.align		4
.L_15:
        /*0060*/ 	.byte	0x04, 0x2f
        /*0062*/ 	.short	(.L_17 - .L_16)
	.align		4
.L_16:
        /*0064*/ 	.word	index@(viterbi_init)
        /*0068*/ 	.word	0x00000010


	//----- nvinfo : EIATTR_FRAME_SIZE
	.align		4
.L_17:
        /*006c*/ 	.byte	0x04, 0x11
        /*006e*/ 	.short	(.L_19 - .L_18)
	.align		4
.L_18:
        /*0070*/ 	.word	index@(viterbi_init)
        /*0074*/ 	.word	0x00000000


	//----- nvinfo : EIATTR_REGCOUNT
	.align		4
.L_19:
        /*0078*/ 	.byte	0x04, 0x2f
        /*007a*/ 	.short	(.L_21 - .L_20)
	.align		4
.L_20:
        /*007c*/ 	.word	index@(viterbi_init_batch)
        /*0080*/ 	.word	0x0000000c


	//----- nvinfo : EIATTR_FRAME_SIZE
	.align		4
.L_21:
        /*0084*/ 	.byte	0x04, 0x11
        /*0086*/ 	.short	(.L_23 - .L_22)
	.align		4
.L_22:
        /*0088*/ 	.word	index@(viterbi_init_batch)
        /*008c*/ 	.word	0x00000000


	//----- nvinfo : EIATTR_REGCOUNT
	.align		4
.L_23:
        /*0090*/ 	.byte	0x04, 0x2f
        /*0092*/ 	.short	(.L_25 - .L_24)
	.align		4
.L_24:
        /*0094*/ 	.word	index@(viterbi_forward)
        /*0098*/ 	.word	0x0000001e


	//----- nvinfo : EIATTR_FRAME_SIZE
	.align		4
.L_25:
        /*009c*/ 	.byte	0x04, 0x11
        /*009e*/ 	.short	(.L_27 - .L_26)
	.align		4
.L_26:
        /*00a0*/ 	.word	index@(viterbi_forward)
        /*00a4*/ 	.word	0x00000000


	//----- nvinfo : EIATTR_REGCOUNT
	.align		4
.L_27:
        /*00a8*/ 	.byte	0x04, 0x2f
        /*00aa*/ 	.short	(.L_29 - .L_28)
	.align		4
.L_28:
        /*00ac*/ 	.word	index@(viterbi_backward)
        /*00b0*/ 	.word	0x00000014


	//----- nvinfo : EIATTR_FRAME_SIZE
	.align		4
.L_29:
        /*00b4*/ 	.byte	0x04, 0x11
        /*00b6*/ 	.short	(.L_31 - .L_30)
	.align		4
.L_30:
        /*00b8*/ 	.word	index@(viterbi_backward)
        /*00bc*/ 	.word	0x00000000


	//----- nvinfo : EIATTR_MIN_STACK_SIZE
	.align		4
.L_31:
        /*00c0*/ 	.byte	0x04, 0x12
        /*00c2*/ 	.short	(.L_33 - .L_32)
	.align		4
.L_32:
        /*00c4*/ 	.word	index@(viterbi_backward)
        /*00c8*/ 	.word	0x00000000


	//----- nvinfo : EIATTR_MIN_STACK_SIZE
	.align		4
.L_33:
        /*00cc*/ 	.byte	0x04, 0x12
        /*00ce*/ 	.short	(.L_35 - .L_34)
	.align		4
.L_34:
        /*00d0*/ 	.word	index@(viterbi_forward)
        /*00d4*/ 	.word	0x00000000


	//----- nvinfo : EIATTR_MIN_STACK_SIZE
	.align		4
.L_35:
        /*00d8*/ 	.byte	0x04, 0x12
        /*00da*/ 	.short	(.L_37 - .L_36)
	.align		4
.L_36:
        /*00dc*/ 	.word	index@(viterbi_init_batch)
        /*00e0*/ 	.word	0x00000000


	//----- nvinfo : EIATTR_MIN_STACK_SIZE
	.align		4
.L_37:
        /*00e4*/ 	.byte	0x04, 0x12
        /*00e6*/ 	.short	(.L_39 - .L_38)
	.align		4
.L_38:
        /*00e8*/ 	.word	index@(viterbi_init)
        /*00ec*/ 	.word	0x00000000


	//----- nvinfo : EIATTR_MIN_STACK_SIZE
	.align		4
.L_39:
        /*00f0*/ 	.byte	0x04, 0x12
        /*00f2*/ 	.short	(.L_41 - .L_40)
	.align		4
.L_40:
        /*00f4*/ 	.word	index@(forward_log_sum_exp)
        /*00f8*/ 	.word	0x00000000


	//----- nvinfo : EIATTR_MIN_STACK_SIZE
	.align		4
.L_41:
        /*00fc*/ 	.byte	0x04, 0x12
        /*00fe*/ 	.short	(.L_43 - .L_42)
	.align		4
.L_42:
        /*0100*/ 	.word	index@(forward_max)
        /*0104*/ 	.word	0x00000000


	//----- nvinfo : EIATTR_MIN_STACK_SIZE
	.align		4
.L_43:
        /*0108*/ 	.byte	0x04, 0x12
        /*010a*/ 	.short	(.L_45 - .L_44)
	.align		4
.L_44:
        /*010c*/ 	.word	index@(forward_step)
        /*0110*/ 	.word	0x00000000


	//----- nvinfo : EIATTR_MIN_STACK_SIZE
	.align		4
.L_45:
        /*0114*/ 	.byte	0x04, 0x12
        /*0116*/ 	.short	(.L_47 - .L_46)
	.align		4
.L_46:
        /*0118*/ 	.word	index@(forward_init)
        /*011c*/ 	.word	0x00000000
.L_47:


//--------------------- .nv.compat                --------------------------
	.section	.nv.compat,"",@"SHT_CUDA_COMPAT_INFO"
	.align	4
        /*0000*/ 	.byte	0x02, 0x09, 0x00, 0x00, 0x02, 0x02, 0x01, 0x00, 0x02, 0x05, 0x05, 0x00, 0x03, 0x07, 0x01, 0x01
        /*0010*/ 	.byte	0x02, 0x03, 0x00, 0x00, 0x02, 0x06, 0x01, 0x00, 0x04, 0x0b, 0x08, 0x00, 0x01, 0x00, 0x00, 0x00
        /*0020*/ 	.byte	0x00, 0x00, 0x00, 0x00


//--------------------- .nv.info.viterbi_backward --------------------------
	.section	.nv.info.viterbi_backward,"",@"SHT_CUDA_INFO"
	.sectionflags	@""
	.align	4


	//----- nvinfo : EIATTR_CUDA_API_VERSION
	.align		4
        /*0000*/ 	.byte	0x04, 0x37
        /*0002*/ 	.short	(.L_49 - .L_48)
.L_48:
        /*0004*/ 	.word	0x00000082


	//----- nvinfo : EIATTR_KPARAM_INFO
	.align		4
.L_49:
        /*0008*/ 	.byte	0x04, 0x17
        /*000a*/ 	.short	(.L_51 - .L_50)
.L_50:
        /*000c*/ 	.word	0x00000000
        /*0010*/ 	.short	0x0004
        /*0012*/ 	.short	0x001c
        /*0014*/ 	.byte	0x00, 0xf0, 0x11, 0x00


	//----- nvinfo : EIATTR_KPARAM_INFO
	.align		4
.L_51:
        /*0018*/ 	.byte	0x04, 0x17
        /*001a*/ 	.short	(.L_53 - .L_52)
.L_52:
        /*001c*/ 	.word	0x00000000
        /*0020*/ 	.short	0x0003
        /*0022*/ 	.short	0x0018
        /*0024*/ 	.byte	0x00, 0xf0, 0x11, 0x00


	//----- nvinfo : EIATTR_KPARAM_INFO
	.align		4
.L_53:
        /*0028*/ 	.byte	0x04, 0x17
        /*002a*/ 	.short	(.L_55 - .L_54)
.L_54:
        /*002c*/ 	.word	0x00000000
        /*0030*/ 	.short	0x0002
        /*0032*/ 	.short	0x0010
        /*0034*/ 	.byte	0x00, 0xf5, 0x21, 0x00


	//----- nvinfo : EIATTR_KPARAM_INFO
	.align		4
.L_55:
        /*0038*/ 	.byte	0x04, 0x17
        /*003a*/ 	.short	(.L_57 - .L_56)
.L_56:
        /*003c*/ 	.word	0x00000000
        /*0040*/ 	.short	0x0001
        /*0042*/ 	.short	0x0008
        /*0044*/ 	.byte	0x00, 0xf5, 0x21, 0x00


	//----- nvinfo : EIATTR_KPARAM_INFO
	.align		4
.L_57:
        /*0048*/ 	.byte	0x04, 0x17
        /*004a*/ 	.short	(.L_59 - .L_58)
.L_58:
        /*004c*/ 	.word	0x00000000
        /*0050*/ 	.short	0x0000
        /*0052*/ 	.short	0x0000
        /*0054*/ 	.byte	0x00, 0xf5, 0x21, 0x00


	//----- nvinfo : EIATTR_SPARSE_MMA_MASK
	.align		4
.L_59:
        /*0058*/ 	.byte	0x03, 0x50
        /*005a*/ 	.short	0x0000


	//----- nvinfo : EIATTR_MAXREG_COUNT
	.align		4
        /*005c*/ 	.byte	0x03, 0x1b
        /*005e*/ 	.short	0x00ff


	//----- nvinfo : EIATTR_NUM_BARRIERS
	.align		4
        /*0060*/ 	.byte	0x02, 0x4c
        /*0062*/ 	.byte	0x01
	.zero		1


	//----- nvinfo : EIATTR_MERCURY_ISA_VERSION
	.align		4
        /*0064*/ 	.byte	0x03, 0x5f
        /*0066*/ 	.short	0x0101


	//----- nvinfo : EIATTR_VRC_CTA_INIT_COUNT
	.align		4
        /*0068*/ 	.byte	0x02, 0x4a
	.zero		1
	.zero		1


	//----- nvinfo : EIATTR_EXIT_INSTR_OFFSETS
	.align		4
        /*006c*/ 	.byte	0x04, 0x1c
        /*006e*/ 	.short	(.L_61 - .L_60)


	//   ....[0]....
.L_60:
        /*0070*/ 	.word	0x00000520


	//   ....[1]....
        /*0074*/ 	.word	0x000007e0


	//   ....[2]....
        /*0078*/ 	.word	0x00000b70


	//----- nvinfo : EIATTR_CRS_STACK_SIZE
	.align		4
.L_61:
        /*007c*/ 	.byte	0x04, 0x1e
        /*007e*/ 	.short	(.L_63 - .L_62)
.L_62:
        /*0080*/ 	.word	0x00000000


	//----- nvinfo : EIATTR_CBANK_PARAM_SIZE
	.align		4
.L_63:
        /*0084*/ 	.byte	0x03, 0x19
        /*0086*/ 	.short	0x0020


	//----- nvinfo : EIATTR_PARAM_CBANK
	.align		4
        /*0088*/ 	.byte	0x04, 0x0a
        /*008a*/ 	.short	(.L_65 - .L_64)
	.align		4
.L_64:
        /*008c*/ 	.word	index@(.nv.constant0.viterbi_backward)
        /*0090*/ 	.short	0x0380
        /*0092*/ 	.short	0x0020


	//----- nvinfo : EIATTR_SW_WAR
	.align		4
.L_65:
        /*0094*/ 	.byte	0x04, 0x36
        /*0096*/ 	.short	(.L_67 - .L_66)
.L_66:
        /*0098*/ 	.word	0x00000008
.L_67:


//--------------------- .nv.info.viterbi_forward  --------------------------
	.section	.nv.info.viterbi_forward,"",@"SHT_CUDA_INFO"
	.sectionflags	@""
	.align	4


	//----- nvinfo : EIATTR_CUDA_API_VERSION
	.align		4
        /*0000*/ 	.byte	0x04, 0x37
        /*0002*/ 	.short	(.L_69 - .L_68)
.L_68:
        /*0004*/ 	.word	0x00000082


	//----- nvinfo : EIATTR_KPARAM_INFO
	.align		4
.L_69:
        /*0008*/ 	.byte	0x04, 0x17
        /*000a*/ 	.short	(.L_71 - .L_70)
.L_70:
        /*000c*/ 	.word	0x00000000
        /*0010*/ 	.short	0x000c
        /*0012*/ 	.short	0x0054
        /*0014*/ 	.byte	0x00, 0xf0, 0x11, 0x00


	//----- nvinfo : EIATTR_KPARAM_INFO
	.align		4
.L_71:
        /*0018*/ 	.byte	0x04, 0x17
        /*001a*/ 	.short	(.L_73 - .L_72)
.L_72:
        /*001c*/ 	.word	0x00000000
        /*0020*/ 	.short	0x000b
        /*0022*/ 	.short	0x0050
        /*0024*/ 	.byte	0x00, 0xf0, 0x11, 0x00


	//----- nvinfo : EIATTR_KPARAM_INFO
	.align		4
.L_73:
        /*0028*/ 	.byte	0x04, 0x17
        /*002a*/ 	.short	(.L_75 - .L_74)
.L_74:
        /*002c*/ 	.word	0x00000000
        /*0030*/ 	.short	0x000a
        /*0032*/ 	.short	0x0048
        /*0034*/ 	.byte	0x00, 0xf5, 0x21, 0x00


	//----- nvinfo : EIATTR_KPARAM_INFO
	.align		4
.L_75:
        /*0038*/ 	.byte	0x04, 0x17
        /*003a*/ 	.short	(.L_77 - .L_76)
.L_76:
        /*003c*/ 	.word	0x00000000
        /*0040*/ 	.short	0x0009
        /*0042*/ 	.short	0x0040
        /*0044*/ 	.byte	0x00, 0xf5, 0x21, 0x00


	//----- nvinfo : EIATTR_KPARAM_INFO
	.align		4
.L_77:
        /*0048*/ 	.byte	0x04, 0x17
        /*004a*/ 	.short	(.L_79 - .L_78)
.L_78:
        /*004c*/ 	.word	0x00000000
        /*0050*/ 	.short	0x0008
        /*0052*/ 	.short	0x0038
        /*0054*/ 	.byte	0x00, 0xf5, 0x21, 0x00


	//----- nvinfo : EIATTR_KPARAM_INFO
	.align		4
.L_79:
        /*0058*/ 	.byte	0x04, 0x17
        /*005a*/ 	.short	(.L_81 - .L_80)
.L_80:
        /*005c*/ 	.word	0x00000000
        /*0060*/ 	.short	0x0007
        /*0062*/ 	.short	0x0034
        /*0064*/ 	.byte	0x00, 0xf0, 0x11, 0x00


	//----- nvinfo : EIATTR_KPARAM_INFO
	.align		4
.L_81:
        /*0068*/ 	.byte	0x04, 0x17
        /*006a*/ 	.short	(.L_83 - .L_82)
.L_82:
        /*006c*/ 	.word	0x00000000
        /*0070*/ 	.short	0x0006
        /*0072*/ 	.short	0x0030
        /*0074*/ 	.byte	0x00, 0xf0, 0x11, 0x00


	//----- nvinfo : EIATTR_KPARAM_INFO
	.align		4
.L_83:
        /*0078*/ 	.byte	0x04, 0x17
        /*007a*/ 	.short	(.L_85 - .L_84)
.L_84:
        /*007c*/ 	.word	0x00000000
        /*0080*/ 	.short	0x0005
        /*0082*/ 	.short	0x0028
        /*0084*/ 	.byte	0x00, 0xf5, 0x21, 0x00


	//----- nvinfo : EIATTR_KPARAM_INFO
	.align		4
.L_85:
        /*0088*/ 	.byte	0x04, 0x17
        /*008a*/ 	.short	(.L_87 - .L_86)
.L_86:
        /*008c*/ 	.word	0x00000000
        /*0090*/ 	.short	0x0004
        /*0092*/ 	.short	0x0020
        /*0094*/ 	.byte	0x00, 0xf5, 0x21, 0x00


	//----- nvinfo : EIATTR_KPARAM_INFO
	.align		4
.L_87:
        /*0098*/ 	.byte	0x04, 0x17
        /*009a*/ 	.short	(.L_89 - .L_88)
.L_88:
        /*009c*/ 	.word	0x00000000
        /*00a0*/ 	.short	0x0003
        /*00a2*/ 	.short	0x0018
        /*00a4*/ 	.byte	0x00, 0xf5, 0x21, 0x00


	//----- nvinfo : EIATTR_KPARAM_INFO
	.align		4
.L_89:
        /*00a8*/ 	.byte	0x04, 0x17
        /*00aa*/ 	.short	(.L_91 - .L_90)
.L_90:
        /*00ac*/ 	.word	0x00000000
        /*00b0*/ 	.short	0x0002
        /*00b2*/ 	.short	0x0010
        /*00b4*/ 	.byte	0x00, 0xf0, 0x11, 0x00


	//----- nvinfo : EIATTR_KPARAM_INFO
	.align		4
.L_91:
        /*00b8*/ 	.byte	0x04, 0x17
        /*00ba*/ 	.short	(.L_93 - .L_92)
.L_92:
        /*00bc*/ 	.word	0x00000000
        /*00c0*/ 	.short	0x0001
        /*00c2*/ 	.short	0x0008
        /*00c4*/ 	.byte	0x00, 0xf5, 0x21, 0x00


	//----- nvinfo : EIATTR_KPARAM_INFO
	.align		4
.L_93:
        /*00c8*/ 	.byte	0x04, 0x17
        /*00ca*/ 	.short	(.L_95 - .L_94)
.L_94:
        /*00cc*/ 	.word	0x00000000
        /*00d0*/ 	.short	0x0000
        /*00d2*/ 	.short	0x0000
        /*00d4*/ 	.byte	0x00, 0xf5, 0x21, 0x00


	//----- nvinfo : EIATTR_SPARSE_MMA_MASK
	.align		4
.L_95:
        /*00d8*/ 	.byte	0x03, 0x50
        /*00da*/ 	.short	0x0000


	//----- nvinfo : EIATTR_MAXREG_COUNT
	.align		4
        /*00dc*/ 	.byte	0x03, 0x1b
        /*00de*/ 	.short	0x00ff


	//----- nvinfo : EIATTR_MERCURY_ISA_VERSION
	.align		4
        /*00e0*/ 	.byte	0x03, 0x5f
        /*00e2*/ 	.short	0x0101


	//----- nvinfo : EIATTR_VRC_CTA_INIT_COUNT
	.align		4
        /*00e4*/ 	.byte	0x02, 0x4a
	.zero		1
	.zero		1


	//----- nvinfo : EIATTR_EXIT_INSTR_OFFSETS
	.align		4
        /*00e8*/ 	.byte	0x04, 0x1c
        /*00ea*/ 	.short	(.L_97 - .L_96)


	//   ....[0]....
.L_96:
        /*00ec*/ 	.word	0x00000060


	//   ....[1]....
        /*00f0*/ 	.word	0x00000650


	//   ....[2]....
        /*00f4*/ 	.word	0x00000710


	//   ....[3]....
        /*00f8*/ 	.word	0x00000750


	//----- nvinfo : EIATTR_CRS_STACK_SIZE
	.align		4
.L_97:
        /*00fc*/ 	.byte	0x04, 0x1e
        /*00fe*/ 	.short	(.L_99 - .L_98)
.L_98:
        /*0100*/ 	.word	0x00000000


	//----- nvinfo : EIATTR_CBANK_PARAM_SIZE
	.align		4
.L_99:
        /*0104*/ 	.byte	0x03, 0x19
        /*0106*/ 	.short	0x0058


	//----- nvinfo : EIATTR_PARAM_CBANK
	.align		4
        /*0108*/ 	.byte	0x04, 0x0a
        /*010a*/ 	.short	(.L_101 - .L_100)
	.align		4
.L_100:
        /*010c*/ 	.word	index@(.nv.constant0.viterbi_forward)
        /*0110*/ 	.short	0x0380
        /*0112*/ 	.short	0x0058


	//----- nvinfo : EIATTR_SW_WAR
	.align		4
.L_101:
        /*0114*/ 	.byte	0x04, 0x36
        /*0116*/ 	.short	(.L_103 - .L_102)
.L_102:
        /*0118*/ 	.word	0x00000008
.L_103:


//--------------------- .nv.info.viterbi_init_batch --------------------------
	.section	.nv.info.viterbi_init_batch,"",@"SHT_CUDA_INFO"
	.sectionflags	@""
	.align	4


	//----- nvinfo : EIATTR_CUDA_API_VERSION
	.align		4
        /*0000*/ 	.byte	0x04, 0x37
        /*0002*/ 	.short	(.L_105 - .L_104)
.L_104:
        /*0004*/ 	.word	0x00000082


	//----- nvinfo : EIATTR_KPARAM_INFO
	.align		4
.L_105:
        /*0008*/ 	.byte	0x04, 0x17
        /*000a*/ 	.short	(.L_107 - .L_106)
.L_106:
        /*000c*/ 	.word	0x00000000
        /*0010*/ 	.short	0x0006
        /*0012*/ 	.short	0x0030
        /*0014*/ 	.byte	0x00, 0xf5, 0x21, 0x00


	//----- nvinfo : EIATTR_KPARAM_INFO
	.align		4
.L_107:
        /*0018*/ 	.byte	0x04, 0x17
        /*001a*/ 	.short	(.L_109 - .L_108)
.L_108:
        /*001c*/ 	.word	0x00000000
        /*0020*/ 	.short	0x0005
        /*0022*/ 	.short	0x0028
        /*0024*/ 	.byte	0x00, 0xf0, 0x11, 0x00


	//----- nvinfo : EIATTR_KPARAM_INFO
	.align		4
.L_109:
        /*0028*/ 	.byte	0x04, 0x17
        /*002a*/ 	.short	(.L_111 - .L_110)
.L_110:
        /*002c*/ 	.word	0x00000000
        /*0030*/ 	.short	0x0004
        /*0032*/ 	.short	0x0020
        /*0034*/ 	.byte	0x00, 0xf5, 0x21, 0x00


	//----- nvinfo : EIATTR_KPARAM_INFO
	.align		4
.L_111:
        /*0038*/ 	.byte	0x04, 0x17
        /*003a*/ 	.short	(.L_113 - .L_112)
.L_112:
        /*003c*/ 	.word	0x00000000
        /*0040*/ 	.short	0x0003
        /*0042*/ 	.short	0x0018
        /*0044*/ 	.byte	0x00, 0xf5, 0x21, 0x00


	//----- nvinfo : EIATTR_KPARAM_INFO
	.align		4
.L_113:
        /*0048*/ 	.byte	0x04, 0x17
        /*004a*/ 	.short	(.L_115 - .L_114)
.L_114:
        /*004c*/ 	.word	0x00000000
        /*0050*/ 	.short	0x0002
        /*0052*/ 	.short	0x0010
        /*0054*/ 	.byte	0x00, 0xf0, 0x11, 0x00


	//----- nvinfo : EIATTR_KPARAM_INFO
	.align		4
.L_115:
        /*0058*/ 	.byte	0x04, 0x17
        /*005a*/ 	.short	(.L_117 - .L_116)
.L_116:
        /*005c*/ 	.word	0x00000000
        /*0060*/ 	.short	0x0001
        /*0062*/ 	.short	0x0008
        /*0064*/ 	.byte	0x00, 0xf5, 0x21, 0x00


	//----- nvinfo : EIATTR_KPARAM_INFO
	.align		4
.L_117:
        /*0068*/ 	.byte	0x04, 0x17
        /*006a*/ 	.short	(.L_119 - .L_118)
.L_118:
        /*006c*/ 	.word	0x00000000
        /*0070*/ 	.short	0x0000
        /*0072*/ 	.short	0x0000
        /*0074*/ 	.byte	0x00, 0xf5, 0x21, 0x00


	//----- nvinfo : EIATTR_SPARSE_MMA_MASK
	.align		4
.L_119:
        /*0078*/ 	.byte	0x03, 0x50
        /*007a*/ 	.short	0x0000


	//----- nvinfo : EIATTR_MAXREG_COUNT
	.align		4
        /*007c*/ 	.byte	0x03, 0x1b
        /*007e*/ 	.short	0x00ff


	//----- nvinfo : EIATTR_MERCURY_ISA_VERSION
	.align		4
        /*0080*/ 	.byte	0x03, 0x5f
        /*0082*/ 	.short	0x0101


	//----- nvinfo : EIATTR_VRC_CTA_INIT_COUNT
	.align		4
        /*0084*/ 	.byte	0x02, 0x4a
	.zero		1
	.zero		1


	//----- nvinfo : EIATTR_EXIT_INSTR_OFFSETS
	.align		4
        /*0088*/ 	.byte	0x04, 0x1c
        /*008a*/ 	.short	(.L_121 - .L_120)


	//   ....[0]....
.L_120:
        /*008c*/ 	.word	0x00000060


	//   ....[1]....
        /*0090*/ 	.word	0x000000e0


	//   ....[2]....
        /*0094*/ 	.word	0x00000240


	//   ....[3]....
        /*0098*/ 	.word	0x000002a0


	//----- nvinfo : EIATTR_CRS_STACK_SIZE
	.align		4
.L_121:
        /*009c*/ 	.byte	0x04, 0x1e
        /*009e*/ 	.short	(.L_123 - .L_122)
.L_122:
        /*00a0*/ 	.word	0x00000000


	//----- nvinfo : EIATTR_CBANK_PARAM_SIZE
	.align		4
.L_123:
        /*00a4*/ 	.byte	0x03, 0x19
        /*00a6*/ 	.short	0x0038


	//----- nvinfo : EIATTR_PARAM_CBANK
	.align		4
        /*00a8*/ 	.byte	0x04, 0x0a
        /*00aa*/ 	.short	(.L_125 - .L_124)
	.align		4
.L_124:
        /*00ac*/ 	.word	index@(.nv.constant0.viterbi_init_batch)
        /*00b0*/ 	.short	0x0380
        /*00b2*/ 	.short	0x0038


	//----- nvinfo : EIATTR_SW_WAR
	.align		4
.L_125:
        /*00b4*/ 	.byte	0x04, 0x36
        /*00b6*/ 	.short	(.L_127 - .L_126)
.L_126:
        /*00b8*/ 	.word	0x00000008
.L_127:


//--------------------- .nv.info.viterbi_init     --------------------------
	.section	.nv.info.viterbi_init,"",@"SHT_CUDA_INFO"
	.sectionflags	@""
	.align	4


	//----- nvinfo : EIATTR_CUDA_API_VERSION
	.align		4
        /*0000*/ 	.byte	0x04, 0x37
        /*0002*/ 	.short	(.L_129 - .L_128)
.L_128:
        /*0004*/ 	.word	0x00000082


	//----- nvinfo : EIATTR_KPARAM_INFO
	.align		4
.L_129:
        /*0008*/ 	.byte	0x04, 0x17
        /*000a*/ 	.short	(.L_131 - .L_130)
.L_130:
        /*000c*/ 	.word	0x00000000
        /*0010*/ 	.short	0x0004
        /*0012*/ 	.short	0x0020
        /*0014*/ 	.byte	0x00, 0xf5, 0x21, 0x00


	//----- nvinfo : EIATTR_KPARAM_INFO
	.align		4
.L_131:
        /*0018*/ 	.byte	0x04, 0x17
        /*001a*/ 	.short	(.L_133 - .L_132)
.L_132:
        /*001c*/ 	.word	0x00000000
        /*0020*/ 	.short	0x0003
        /*0022*/ 	.short	0x0018
        /*0024*/ 	.byte	0x00, 0xf5, 0x21, 0x00


	//----- nvinfo : EIATTR_KPARAM_INFO
	.align		4
.L_133:
        /*0028*/ 	.byte	0x04, 0x17
        /*002a*/ 	.short	(.L_135 - .L_134)
.L_134:
        /*002c*/ 	.word	0x00000000
        /*0030*/ 	.short	0x0002
        /*0032*/ 	.short	0x0010
        /*0034*/ 	.byte	0x00, 0xf5, 0x21, 0x00


	//----- nvinfo : EIATTR_KPARAM_INFO
	.align		4
.L_135:
        /*0038*/ 	.byte	0x04, 0x17
        /*003a*/ 	.short	(.L_137 - .L_136)
.L_136:
        /*003c*/ 	.word	0x00000000
        /*0040*/ 	.short	0x0001
        /*0042*/ 	.short	0x0008
        /*0044*/ 	.byte	0x00, 0xf0, 0x11, 0x00


	//----- nvinfo : EIATTR_KPARAM_INFO
	.align		4
.L_137:
        /*0048*/ 	.byte	0x04, 0x17
        /*004a*/ 	.short	(.L_139 - .L_138)
.L_138:
        /*004c*/ 	.word	0x00000000
        /*0050*/ 	.short	0x0000
        /*0052*/ 	.short	0x0000
        /*0054*/ 	.byte	0x00, 0xf5, 0x21, 0x00


	//----- nvinfo : EIATTR_SPARSE_MMA_MASK
	.align		4
.L_139:
        /*0058*/ 	.byte	0x03, 0x50
        /*005a*/ 	.short	0x0000


	//----- nvinfo : EIATTR_MAXREG_COUNT
	.align		4
        /*005c*/ 	.byte	0x03, 0x1b
        /*005e*/ 	.short	0x00ff


	//----- nvinfo : EIATTR_MERCURY_ISA_VERSION
	.align		4
        /*0060*/ 	.byte	0x03, 0x5f
        /*0062*/ 	.short	0x0101


	//----- nvinfo : EIATTR_VRC_CTA_INIT_COUNT
	.align		4
        /*0064*/ 	.byte	0x02, 0x4a
	.zero		1
	.zero		1


	//----- nvinfo : EIATTR_EXIT_INSTR_OFFSETS
	.align		4
        /*0068*/ 	.byte	0x04, 0x1c
        /*006a*/ 	.short	(.L_141 - .L_140)


	//   ....[0]....
.L_140:
        /*006c*/ 	.word	0x00000060


	//   ....[1]....
        /*0070*/ 	.word	0x000001d0


	//----- nvinfo : EIATTR_CBANK_PARAM_SIZE
	.align		4
.L_141:
        /*0074*/ 	.byte	0x03, 0x19
        /*0076*/ 	.short	0x0028


	//----- nvinfo : EIATTR_PARAM_CBANK
	.align		4
        /*0078*/ 	.byte	0x04, 0x0a
        /*007a*/ 	.short	(.L_143 - .L_142)
	.align		4
.L_142:
        /*007c*/ 	.word	index@(.nv.constant0.viterbi_init)
        /*0080*/ 	.short	0x0380
        /*0082*/ 	.short	0x0028


	//----- nvinfo : EIATTR_SW_WAR
	.align		4
.L_143:
        /*0084*/ 	.byte	0x04, 0x36
        /*0086*/ 	.short	(.L_145 - .L_144)
.L_144:
        /*0088*/ 	.word	0x00000008
.L_145:


//--------------------- .nv.info.forward_log_sum_exp --------------------------
	.section	.nv.info.forward_log_sum_exp,"",@"SHT_CUDA_INFO"
	.sectionflags	@""
	.align	4


	//----- nvinfo : EIATTR_CUDA_API_VERSION
	.align		4
        /*0000*/ 	.byte	0x04, 0x37
        /*0002*/ 	.short	(.L_147 - .L_146)
.L_146:
        /*0004*/ 	.word	0x00000082


	//----- nvinfo : EIATTR_KPARAM_INFO
	.align		4
.L_147:
        /*0008*/ 	.byte	0x04, 0x17
        /*000a*/ 	.short	(.L_149 - .L_148)
.L_148:
        /*000c*/ 	.word	0x00000000
        /*0010*/ 	.short	0x0001
        /*0012*/ 	.short	0x0008
        /*0014*/ 	.byte	0x00, 0xf5, 0x21, 0x00


	//----- nvinfo : EIATTR_KPARAM_INFO
	.align		4
.L_149:
        /*0018*/ 	.byte	0x04, 0x17
        /*001a*/ 	.short	(.L_151 - .L_150)
.L_150:
        /*001c*/ 	.word	0x00000000
        /*0020*/ 	.short	0x0000
        /*0022*/ 	.short	0x0000
        /*0024*/ 	.byte	0x00, 0xf5, 0x21, 0x00


	//----- nvinfo : EIATTR_SPARSE_MMA_MASK
	.align		4
.L_151:
        /*0028*/ 	.byte	0x03, 0x50
        /*002a*/ 	.short	0x0000


	//----- nvinfo : EIATTR_MAXREG_COUNT
	.align		4
        /*002c*/ 	.byte	0x03, 0x1b
        /*002e*/ 	.short	0x00ff


	//----- nvinfo : EIATTR_NUM_BARRIERS
	.align		4
        /*0030*/ 	.byte	0x02, 0x4c
        /*0032*/ 	.byte	0x01
	.zero		1


	//----- nvinfo : EIATTR_MERCURY_ISA_VERSION
	.align		4
        /*0034*/ 	.byte	0x03, 0x5f
        /*0036*/ 	.short	0x0101


	//----- nvinfo : EIATTR_VRC_CTA_INIT_COUNT
	.align		4
        /*0038*/ 	.byte	0x02, 0x4a
	.zero		1
	.zero		1


	//----- nvinfo : EIATTR_EXIT_INSTR_OFFSETS
	.align		4
        /*003c*/ 	.byte	0x04, 0x1c
        /*003e*/ 	.short	(.L_153 - .L_152)


	//   ....[0]....
.L_152:
        /*0040*/ 	.word	0x00000f50


	//   ....[1]....
        /*0044*/ 	.word	0x000010f0


	//   ....[2]....
        /*0048*/ 	.word	0x000012d0


	//----- nvinfo : EIATTR_CRS_STACK_SIZE
	.align		4
.L_153:
        /*004c*/ 	.byte	0x04, 0x1e
        /*004e*/ 	.short	(.L_155 - .L_154)
.L_154:
        /*0050*/ 	.word	0x00000000


	//----- nvinfo : EIATTR_CBANK_PARAM_SIZE
	.align		4
.L_155:
        /*0054*/ 	.byte	0x03, 0x19
        /*0056*/ 	.short	0x0010


	//----- nvinfo : EIATTR_PARAM_CBANK
	.align		4
        /*0058*/ 	.byte	0x04, 0x0a
        /*005a*/ 	.short	(.L_157 - .L_156)
	.align		4
.L_156:
        /*005c*/ 	.word	index@(.nv.constant0.forward_log_sum_exp)
        /*0060*/ 	.short	0x0380
        /*0062*/ 	.short	0x0010


	//----- nvinfo : EIATTR_SW_WAR
	.align		4
.L_157:
        /*0064*/ 	.byte	0x04, 0x36
        /*0066*/ 	.short	(.L_159 - .L_158)
.L_158:
        /*0068*/ 	.word	0x00000008
.L_159:


//--------------------- .nv.info.forward_max      --------------------------
	.section	.nv.info.forward_max,"",@"SHT_CUDA_INFO"
	.sectionflags	@""
	.align	4


	//----- nvinfo : EIATTR_CUDA_API_VERSION
	.align		4
        /*0000*/ 	.byte	0x04, 0x37
        /*0002*/ 	.short	(.L_161 - .L_160)
.L_160:
        /*0004*/ 	.word	0x00000082


	//----- nvinfo : EIATTR_KPARAM_INFO
	.align		4
.L_161:
        /*0008*/ 	.byte	0x04, 0x17
        /*000a*/ 	.short	(.L_163 - .L_162)
.L_162:
        /*000c*/ 	.word	0x00000000
        /*0010*/ 	.short	0x0001
        /*0012*/ 	.short	0x0008
        /*0014*/ 	.byte	0x00, 0xf5, 0x21, 0x00


	//----- nvinfo : EIATTR_KPARAM_INFO
	.align		4
.L_163:
        /*0018*/ 	.byte	0x04, 0x17
        /*001a*/ 	.short	(.L_165 - .L_164)
.L_164:
        /*001c*/ 	.word	0x00000000
        /*0020*/ 	.short	0x0000
        /*0022*/ 	.short	0x0000
        /*0024*/ 	.byte	0x00, 0xf5, 0x21, 0x00


	//----- nvinfo : EIATTR_SPARSE_MMA_MASK
	.align		4
.L_165:
        /*0028*/ 	.byte	0x03, 0x50
        /*002a*/ 	.short	0x0000


	//----- nvinfo : EIATTR_MAXREG_COUNT
	.align		4
        /*002c*/ 	.byte	0x03, 0x1b
        /*002e*/ 	.short	0x00ff


	//----- nvinfo : EIATTR_NUM_BARRIERS
	.align		4
        /*0030*/ 	.byte	0x02, 0x4c
        /*0032*/ 	.byte	0x01
	.zero		1


	//----- nvinfo : EIATTR_MERCURY_ISA_VERSION
	.align		4
        /*0034*/ 	.byte	0x03, 0x5f
        /*0036*/ 	.short	0x0101


	//----- nvinfo : EIATTR_VRC_CTA_INIT_COUNT
	.align		4
        /*0038*/ 	.byte	0x02, 0x4a
	.zero		1
	.zero		1


	//----- nvinfo : EIATTR_EXIT_INSTR_OFFSETS
	.align		4
        /*003c*/ 	.byte	0x04, 0x1c
        /*003e*/ 	.short	(.L_167 - .L_166)


	//   ....[0]....
.L_166:
        /*0040*/ 	.word	0x00000f40


	//   ....[1]....
        /*0044*/ 	.word	0x00001140


	//   ....[2]....
        /*0048*/ 	.word	0x000011c0


	//----- nvinfo : EIATTR_CRS_STACK_SIZE
	.align		4
.L_167:
        /*004c*/ 	.byte	0x04, 0x1e
        /*004e*/ 	.short	(.L_169 - .L_168)
.L_168:
        /*0050*/ 	.word	0x00000000


	//----- nvinfo : EIATTR_CBANK_PARAM_SIZE
	.align		4
.L_169:
        /*0054*/ 	.byte	0x03, 0x19
        /*0056*/ 	.short	0x0010


	//----- nvinfo : EIATTR_PARAM_CBANK
	.align		4
        /*0058*/ 	.byte	0x04, 0x0a
        /*005a*/ 	.short	(.L_171 - .L_170)
	.align		4
.L_170:
        /*005c*/ 	.word	index@(.nv.constant0.forward_max)
        /*0060*/ 	.short	0x0380
        /*0062*/ 	.short	0x0010


	//----- nvinfo : EIATTR_SW_WAR
	.align		4
.L_171:
        /*0064*/ 	.byte	0x04, 0x36
        /*0066*/ 	.short	(.L_173 - .L_172)
.L_172:
        /*0068*/ 	.word	0x00000008
.L_173:


//--------------------- .nv.info.forward_step     --------------------------
	.section	.nv.info.forward_step,"",@"SHT_CUDA_INFO"
	.sectionflags	@""
	.align	4


	//----- nvinfo : EIATTR_CUDA_API_VERSION
	.align		4
        /*0000*/ 	.byte	0x04, 0x37
        /*0002*/ 	.short	(.L_175 - .L_174)
.L_174:
        /*0004*/ 	.word	0x00000082


	//----- nvinfo : EIATTR_KPARAM_INFO
	.align		4
.L_175:
        /*0008*/ 	.byte	0x04, 0x17
        /*000a*/ 	.short	(.L_177 - .L_176)
.L_176:
        /*000c*/ 	.word	0x00000000
        /*0010*/ 	.short	0x000a
        /*0012*/ 	.short	0x004c
        /*0014*/ 	.byte	0x00, 0xf0, 0x11, 0x00


	//----- nvinfo : EIATTR_KPARAM_INFO
	.align		4
.L_177:
        /*0018*/ 	.byte	0x04, 0x17
        /*001a*/ 	.short	(.L_179 - .L_178)
.L_178:
        /*001c*/ 	.word	0x00000000
        /*0020*/ 	.short	0x0009
        /*0022*/ 	.short	0x0048
        /*0024*/ 	.byte	0x00, 0xf0, 0x11, 0x00


	//----- nvinfo : EIATTR_KPARAM_INFO
	.align		4
.L_179:
        /*0028*/ 	.byte	0x04, 0x17
        /*002a*/ 	.short	(.L_181 - .L_180)
.L_180:
        /*002c*/ 	.word	0x00000000
        /*0030*/ 	.short	0x0008
        /*0032*/ 	.short	0x0040
        /*0034*/ 	.byte	0x00, 0xf5, 0x21, 0x00


	//----- nvinfo : EIATTR_KPARAM_INFO
	.align		4
.L_181:
        /*0038*/ 	.byte	0x04, 0x17
        /*003a*/ 	.short	(.L_183 - .L_182)
.L_182:
        /*003c*/ 	.word	0x00000000
        /*0040*/ 	.short	0x0007
        /*0042*/ 	.short	0x0038
        /*0044*/ 	.byte	0x00, 0xf5, 0x21, 0x00


	//----- nvinfo : EIATTR_KPARAM_INFO
	.align		4
.L_183:
        /*0048*/ 	.byte	0x04, 0x17
        /*004a*/ 	.short	(.L_185 - .L_184)
.L_184:
        /*004c*/ 	.word	0x00000000
        /*0050*/ 	.short	0x0006
        /*0052*/ 	.short	0x0030
        /*0054*/ 	.byte	0x00, 0xf5, 0x21, 0x00


	//----- nvinfo : EIATTR_KPARAM_INFO
	.align		4
.L_185:
        /*0058*/ 	.byte	0x04, 0x17
        /*005a*/ 	.short	(.L_187 - .L_186)
.L_186:
        /*005c*/ 	.word	0x00000000
        /*0060*/ 	.short	0x0005
        /*0062*/ 	.short	0x0028
        /*0064*/ 	.byte	0x00, 0xf0, 0x11, 0x00


	//----- nvinfo : EIATTR_KPARAM_INFO
	.align		4
.L_187:
        /*0068*/ 	.byte	0x04, 0x17
        /*006a*/ 	.short	(.L_189 - .L_188)
.L_188:
        /*006c*/ 	.word	0x00000000
        /*0070*/ 	.short	0x0004
        /*0072*/ 	.short	0x0020
        /*0074*/ 	.byte	0x00, 0xf5, 0x21, 0x00


	//----- nvinfo : EIATTR_KPARAM_INFO
	.align		4
.L_189:
        /*0078*/ 	.byte	0x04, 0x17
        /*007a*/ 	.short	(.L_191 - .L_190)
.L_190:
        /*007c*/ 	.word	0x00000000
        /*0080*/ 	.short	0x0003
        /*0082*/ 	.short	0x0018
        /*0084*/ 	.byte	0x00, 0xf5, 0x21, 0x00


	//----- nvinfo : EIATTR_KPARAM_INFO
	.align		4
.L_191:
        /*0088*/ 	.byte	0x04, 0x17
        /*008a*/ 	.short	(.L_193 - .L_192)
.L_192:
        /*008c*/ 	.word	0x00000000
        /*0090*/ 	.short	0x0002
        /*0092*/ 	.short	0x0010
        /*0094*/ 	.byte	0x00, 0xf0, 0x11, 0x00


	//----- nvinfo : EIATTR_KPARAM_INFO
	.align		4
.L_193:
        /*0098*/ 	.byte	0x04, 0x17
        /*009a*/ 	.short	(.L_195 - .L_194)
.L_194:
        /*009c*/ 	.word	0x00000000
        /*00a0*/ 	.short	0x0001
        /*00a2*/ 	.short	0x0008
        /*00a4*/ 	.byte	0x00, 0xf5, 0x21, 0x00


	//----- nvinfo : EIATTR_KPARAM_INFO
	.align		4
.L_195:
        /*00a8*/ 	.byte	0x04, 0x17
        /*00aa*/ 	.short	(.L_197 - .L_196)
.L_196:
        /*00ac*/ 	.word	0x00000000
        /*00b0*/ 	.short	0x0000
        /*00b2*/ 	.short	0x0000
        /*00b4*/ 	.byte	0x00, 0xf5, 0x21, 0x00


	//----- nvinfo : EIATTR_SPARSE_MMA_MASK
	.align		4
.L_197:
        /*00b8*/ 	.byte	0x03, 0x50
        /*00ba*/ 	.short	0x0000


	//----- nvinfo : EIATTR_MAXREG_COUNT
	.align		4
        /*00bc*/ 	.byte	0x03, 0x1b
        /*00be*/ 	.short	0x00ff


	//----- nvinfo : EIATTR_MERCURY_ISA_VERSION
	.align		4
        /*00c0*/ 	.byte	0x03, 0x5f
        /*00c2*/ 	.short	0x0101


	//----- nvinfo : EIATTR_VRC_CTA_INIT_COUNT
	.align		4
        /*00c4*/ 	.byte	0x02, 0x4a
	.zero		1
	.zero		1


	//----- nvinfo : EIATTR_EXIT_INSTR_OFFSETS
	.align		4
        /*00c8*/ 	.byte	0x04, 0x1c
        /*00ca*/ 	.short	(.L_199 - .L_198)


	//   ....[0]....
.L_198:
        /*00cc*/ 	.word	0x00000060


	//   ....[1]....
        /*00d0*/ 	.word	0x00000c00


	//   ....[2]....
        /*00d4*/ 	.word	0x00000c20


	//   ....[3]....
        /*00d8*/ 	.word	0x00000c90


	//----- nvinfo : EIATTR_CRS_STACK_SIZE
	.align		4
.L_199:
        /*00dc*/ 	.byte	0x04, 0x1e
        /*00de*/ 	.short	(.L_201 - .L_200)
.L_200:
        /*00e0*/ 	.word	0x00000000


	//----- nvinfo : EIATTR_CBANK_PARAM_SIZE
	.align		4
.L_201:
        /*00e4*/ 	.byte	0x03, 0x19
        /*00e6*/ 	.short	0x0050


	//----- nvinfo : EIATTR_PARAM_CBANK
	.align		4
        /*00e8*/ 	.byte	0x04, 0x0a
        /*00ea*/ 	.short	(.L_203 - .L_202)
	.align		4
.L_202:
        /*00ec*/ 	.word	index@(.nv.constant0.forward_step)
        /*00f0*/ 	.short	0x0380
        /*00f2*/ 	.short	0x0050


	//----- nvinfo : EIATTR_SW_WAR
	.align		4
.L_203:
        /*00f4*/ 	.byte	0x04, 0x36
        /*00f6*/ 	.short	(.L_205 - .L_204)
.L_204:
        /*00f8*/ 	.word	0x00000008
.L_205:


//--------------------- .nv.info.forward_init     --------------------------
	.section	.nv.info.forward_init,"",@"SHT_CUDA_INFO"
	.sectionflags	@""
	.align	4


	//----- nvinfo : EIATTR_CUDA_API_VERSION
	.align		4
        /*0000*/ 	.byte	0x04, 0x37
        /*0002*/ 	.short	(.L_207 - .L_206)
.L_206:
        /*0004*/ 	.word	0x00000082


	//----- nvinfo : EIATTR_KPARAM_INFO
	.align		4
.L_207:
        /*0008*/ 	.byte	0x04, 0x17
        /*000a*/ 	.short	(.L_209 - .L_208)
.L_208:
        /*000c*/ 	.word	0x00000000
        /*0010*/ 	.short	0x0004
        /*0012*/ 	.short	0x0020
        /*0014*/ 	.byte	0x00, 0xf5, 0x21, 0x00


	//----- nvinfo : EIATTR_KPARAM_INFO
	.align		4
.L_209:
        /*0018*/ 	.byte	0x04, 0x17
        /*001a*/ 	.short	(.L_211 - .L_210)
.L_210:
        /*001c*/ 	.word	0x00000000
        /*0020*/ 	.short	0x0003
        /*0022*/ 	.short	0x0018
        /*0024*/ 	.byte	0x00, 0xf5, 0x21, 0x00


	//----- nvinfo : EIATTR_KPARAM_INFO
	.align		4
.L_211:
        /*0028*/ 	.byte	0x04, 0x17
        /*002a*/ 	.short	(.L_213 - .L_212)
.L_212:
        /*002c*/ 	.word	0x00000000
        /*0030*/ 	.short	0x0002
        /*0032*/ 	.short	0x0010
        /*0034*/ 	.byte	0x00, 0xf5, 0x21, 0x00


	//----- nvinfo : EIATTR_KPARAM_INFO
	.align		4
.L_213:
        /*0038*/ 	.byte	0x04, 0x17
        /*003a*/ 	.short	(.L_215 - .L_214)
.L_214:
        /*003c*/ 	.word	0x00000000
        /*0040*/ 	.short	0x0001
        /*0042*/ 	.short	0x0008
        /*0044*/ 	.byte	0x00, 0xf0, 0x11, 0x00


	//----- nvinfo : EIATTR_KPARAM_INFO
	.align		4
.L_215:
        /*0048*/ 	.byte	0x04, 0x17
        /*004a*/ 	.short	(.L_217 - .L_216)
.L_216:
        /*004c*/ 	.word	0x00000000
        /*0050*/ 	.short	0x0000
        /*0052*/ 	.short	0x0000
        /*0054*/ 	.byte	0x00, 0xf5, 0x21, 0x00


	//----- nvinfo : EIATTR_SPARSE_MMA_MASK
	.align		4
.L_217:
        /*0058*/ 	.byte	0x03, 0x50
        /*005a*/ 	.short	0x0000


	//----- nvinfo : EIATTR_MAXREG_COUNT
	.align		4
        /*005c*/ 	.byte	0x03, 0x1b
        /*005e*/ 	.short	0x00ff


	//----- nvinfo : EIATTR_MERCURY_ISA_VERSION
	.align		4
        /*0060*/ 	.byte	0x03, 0x5f
        /*0062*/ 	.short	0x0101


	//----- nvinfo : EIATTR_VRC_CTA_INIT_COUNT
	.align		4
        /*0064*/ 	.byte	0x02, 0x4a
	.zero		1
	.zero		1


	//----- nvinfo : EIATTR_EXIT_INSTR_OFFSETS
	.align		4
        /*0068*/ 	.byte	0x04, 0x1c
        /*006a*/ 	.short	(.L_219 - .L_218)


	//   ....[0]....
.L_218:
        /*006c*/ 	.word	0x00000060


	//   ....[1]....
        /*0070*/ 	.word	0x000001d0


	//----- nvinfo : EIATTR_CBANK_PARAM_SIZE
	.align		4
.L_219:
        /*0074*/ 	.byte	0x03, 0x19
        /*0076*/ 	.short	0x0028


	//----- nvinfo : EIATTR_PARAM_CBANK
	.align		4
        /*0078*/ 	.byte	0x04, 0x0a
        /*007a*/ 	.short	(.L_221 - .L_220)
	.align		4
.L_220:
        /*007c*/ 	.word	index@(.nv.constant0.forward_init)
        /*0080*/ 	.short	0x0380
        /*0082*/ 	.short	0x0028


	//----- nvinfo : EIATTR_SW_WAR
	.align		4
.L_221:
        /*0084*/ 	.byte	0x04, 0x36
        /*0086*/ 	.short	(.L_223 - .L_222)
.L_222:
        /*0088*/ 	.word	0x00000008
.L_223:


//--------------------- .nv.callgraph             --------------------------
	.section	.nv.callgraph,"",@"SHT_CUDA_CALLGRAPH"
	.align	4
	.sectionentsize	8
	.align		4
        /*0000*/ 	.word	0x00000000
	.align		4
        /*0004*/ 	.word	0xffffffff
	.align		4
        /*0008*/ 	.word	0x00000000
	.align		4
        /*000c*/ 	.word	0xfffffffe
	.align		4
        /*0010*/ 	.word	0x00000000
	.align		4
        /*0014*/ 	.word	0xfffffffd
	.align		4
        /*0018*/ 	.word	0x00000000
	.align		4
        /*001c*/ 	.word	0xfffffffc


//--------------------- .text.viterbi_backward    --------------------------
	.section	.text.viterbi_backward,"ax",@progbits
	.align	128
        .global         viterbi_backward
        .type           viterbi_backward,@function
        .size           viterbi_backward,(.L_x_57 - viterbi_backward)
        .other          viterbi_backward,@"STO_CUDA_ENTRY STV_DEFAULT"
viterbi_backward:
.text.viterbi_backward:
[----:B------:R-:W-:Y:S01]  /*0000*/  LDC R1, c[0x0][0x37c] ;  /* 0x0000df00ff017b82 */ /* 0x000fe20000000800 */
[----:B------:R-:W0:Y:S01]  /*0010*/  S2R R3, SR_CTAID.X ;  /* 0x0000000000037919 */ /* 0x000e220000002500 */
[----:B------:R-:W1:Y:S01]  /*0020*/  LDCU.64 UR4, c[0x0][0x380] ;  /* 0x00007000ff0477ac */ /* 0x000e620008000a00 */
[----:B------:R-:W2:Y:S01]  /*0030*/  S2R R0, SR_TID.X ;  /* 0x0000000000007919 */ /* 0x000ea20000002100 */
[----:B------:R-:W3:Y:S01]  /*0040*/  LDCU.64 UR8, c[0x0][0x358] ;  /* 0x00006b00ff0877ac */ /* 0x000ee20008000a00 */
[----:B0-----:R-:W-:-:S03]  /*0050*/  IMAD.WIDE.U32 R6, R3, 0x40000, RZ ;  /* 0x0004000003067825 */ /* 0x001fc600078e00ff */
[----:B--2---:R-:W-:-:S04]  /*0060*/  LOP3.LUT R5, R6, R0, RZ, 0xfc, !PT ;  /* 0x0000000006057212 */ /* 0x004fc800078efcff */
[----:B-1----:R-:W-:-:S04]  /*0070*/  LEA R4, P0, R5, UR4, 0x2 ;  /* 0x0000000405047c11 */ /* 0x002fc8000f8010ff */
[----:B------:R-:W-:-:S05]  /*0080*/  LEA.HI.X R5, R5, UR5, R7, 0x2, P0 ;  /* 0x0000000505057c11 */ /* 0x000fca00080f1407 */
[----:B---3--:R0:W2:Y:S01]  /*0090*/  LDG.E R9, desc[UR8][R4.64] ;  /* 0x0000000804097981 */ /* 0x0080a2000c1e1900 */
[----:B------:R-:W1:Y:S01]  /*00a0*/  S2UR UR5, SR_CgaCtaId ;  /* 0x00000000000579c3 */ /* 0x000e620000008800 */
[----:B------:R-:W-:Y:S01]  /*00b0*/  UMOV UR4, 0x400 ;  /* 0x0000040000047882 */ /* 0x000fe20000000000 */
[----:B------:R-:W-:Y:S01]  /*00c0*/  IADD3 R15, P1, PT, R6, 0x40000, RZ ;  /* 0x00040000060f7810 */ /* 0x000fe20007f3e0ff */
[----:B------:R-:W-:Y:S01]  /*00d0*/  BSSY.RECONVERGENT B0, `(.L_x_0) ;  /* 0x0000025000007945 */ /* 0x000fe20003800200 */
[C---:B------:R-:W-:Y:S02]  /*00e0*/  LOP3.LUT R8, R0.reuse, R6, RZ, 0xfc, !PT ;  /* 0x0000000600087212 */ /* 0x040fe400078efcff */
[----:B------:R-:W-:Y:S01]  /*00f0*/  ISETP.GT.U32.AND P3, PT, R0, 0xff, PT ;  /* 0x000000ff0000780c */ /* 0x000fe20003f64070 */
[----:B------:R-:W-:Y:S01]  /*0100*/  IMAD.X R14, RZ, RZ, R7, P1 ;  /* 0x000000ffff0e7224 */ /* 0x000fe200008e0607 */
[----:B------:R-:W-:Y:S02]  /*0110*/  ISETP.GT.U32.AND P0, PT, R15, R8, PT ;  /* 0x000000080f00720c */ /* 0x000fe40003f04070 */
[----:B------:R-:W-:-:S02]  /*0120*/  SHF.R.S32.HI R10, RZ, 0x1f, R8 ;  /* 0x0000001fff0a7819 */ /* 0x000fc40000011408 */
[----:B------:R-:W-:Y:S02]  /*0130*/  ISETP.GT.U32.AND P2, PT, R0, 0x7f, PT ;  /* 0x0000007f0000780c */ /* 0x000fe40003f44070 */
[----:B------:R-:W-:Y:S02]  /*0140*/  ISETP.GT.U32.AND.EX P0, PT, R14, R10, PT, P0 ;  /* 0x0000000a0e00720c */ /* 0x000fe40003f04100 */
[C---:B------:R-:W-:Y:S02]  /*0150*/  ISETP.GT.U32.AND P1, PT, R0.reuse, 0x3f, PT ;  /* 0x0000003f0000780c */ /* 0x040fe40003f24070 */
[----:B------:R-:W-:Y:S01]  /*0160*/  ISETP.GT.U32.AND P4, PT, R0, 0x1f, PT ;  /* 0x0000001f0000780c */ /* 0x000fe20003f84070 */
[----:B-1----:R-:W-:Y:S02]  /*0170*/  ULEA UR6, UR5, UR4, 0x18 ;  /* 0x0000000405067291 */ /* 0x002fe4000f8ec0ff */
[----:B------:R-:W-:-:S04]  /*0180*/  UIADD3 UR4, UPT, UPT, UR4, 0x800, URZ ;  /* 0x0000080004047890 */ /* 0x000fc8000fffe0ff */
[----:B------:R-:W-:Y:S01]  /*0190*/  ULEA UR4, UR5, UR4, 0x18 ;  /* 0x0000000405047291 */ /* 0x000fe2000f8ec0ff */
[----:B0-----:R-:W-:-:S05]  /*01a0*/  LEA R5, R0, UR6, 0x2 ;  /* 0x0000000600057c11 */ /* 0x001fca000f8e10ff */
[----:B------:R-:W-:Y:S01]  /*01b0*/  LEA R2, R0, UR4, 0x2 ;  /* 0x0000000400027c11 */ /* 0x000fe2000f8e10ff */
[----:B------:R0:W-:Y:S04]  /*01c0*/  STS [R5], R0 ;  /* 0x0000000005007388 */ /* 0x0001e80000000800 */
[----:B------:R-:W1:Y:S01]  /*01d0*/  LDCU.64 UR4, c[0x0][0x380] ;  /* 0x00007000ff0477ac */ /* 0x000e620008000a00 */
[----:B--2---:R0:W-:Y:S01]  /*01e0*/  STS [R2], R9 ;  /* 0x0000000902007388 */ /* 0x0041e20000000800 */
[----:B-1----:R-:W-:Y:S05]  /*01f0*/  @!P0 BRA `(.L_x_1) ;  /* 0x0000000000488947 */ /* 0x002fea0003800000 */
[----:B------:R-:W-:Y:S02]  /*0200*/  IMAD.MOV.U32 R4, RZ, RZ, R9 ;  /* 0x000000ffff047224 */ /* 0x000fe400078e0009 */
[----:B------:R-:W-:Y:S02]  /*0210*/  IMAD.MOV.U32 R13, RZ, RZ, R10 ;  /* 0x000000ffff0d7224 */ /* 0x000fe400078e000a */
[--C-:B------:R-:W-:Y:S02]  /*0220*/  IMAD.MOV.U32 R11, RZ, RZ, R8.reuse ;  /* 0x000000ffff0b7224 */ /* 0x100fe400078e0008 */
[----:B------:R-:W-:-:S07]  /*0230*/  IMAD.MOV.U32 R12, RZ, RZ, R8 ;  /* 0x000000ffff0c7224 */ /* 0x000fce00078e0008 */
.L_x_2:
[----:B------:R-:W-:-:S04]  /*0240*/  LEA R8, P0, R12, UR4, 0x2 ;  /* 0x000000040c087c11 */ /* 0x000fc8000f8010ff */
[----:B01----:R-:W-:-:S06]  /*0250*/  LEA.HI.X R9, R12, UR5, R13, 0x2, P0 ;  /* 0x000000050c097c11 */ /* 0x003fcc00080f140d */
[----:B------:R-:W2:Y:S01]  /*0260*/  LDG.E R9, desc[UR8][R8.64] ;  /* 0x0000000808097981 */ /* 0x000ea2000c1e1900 */
[----:B------:R-:W-:-:S05]  /*0270*/  VIADD R12, R11, 0x200 ;  /* 0x000002000b0c7836 */ /* 0x000fca0000000000 */
[----:B------:R-:W-:Y:S02]  /*0280*/  ISETP.GT.U32.AND P0, PT, R15, R12, PT ;  /* 0x0000000c0f00720c */ /* 0x000fe40003f04070 */
[----:B------:R-:W-:-:S04]  /*0290*/  SHF.R.S32.HI R13, RZ, 0x1f, R12 ;  /* 0x0000001fff0d7819 */ /* 0x000fc8000001140c */
[----:B------:R-:W-:Y:S02]  /*02a0*/  ISETP.GT.U32.AND.EX P0, PT, R14, R13, PT, P0 ;  /* 0x0000000d0e00720c */ /* 0x000fe40003f04100 */
[----:B--2---:R-:W-:-:S13]  /*02b0*/  FSETP.GT.AND P5, PT, R9, R4, PT ;  /* 0x000000040900720b */ /* 0x004fda0003fa4000 */
[----:B------:R-:W-:Y:S01]  /*02c0*/  @P5 IMAD.IADD R10, R11, 0x1, -R6 ;  /* 0x000000010b0a5824 */ /* 0x000fe200078e0a06 */
[----:B------:R1:W-:Y:S01]  /*02d0*/  @P5 STS [R2], R9 ;  /* 0x0000000902005388 */ /* 0x0003e20000000800 */
[----:B------:R-:W-:Y:S02]  /*02e0*/  @P5 IMAD.MOV.U32 R4, RZ, RZ, R9 ;  /* 0x000000ffff045224 */ /* 0x000fe400078e0009 */
[----:B------:R-:W-:Y:S01]  /*02f0*/  IMAD.MOV.U32 R11, RZ, RZ, R12 ;  /* 0x000000ffff0b7224 */ /* 0x000fe200078e000c */
[----:B------:R1:W-:Y:S01]  /*0300*/  @P5 STS [R5], R10 ;  /* 0x0000000a05005388 */ /* 0x0003e20000000800 */
[----:B------:R-:W-:Y:S05]  /*0310*/  @P0 BRA `(.L_x_2) ;  /* 0xfffffffc00c80947 */ /* 0x000fea000383ffff */
.L_x_1:
[----:B------:R-:W-:Y:S05]  /*0320*/  BSYNC.RECONVERGENT B0 ;  /* 0x0000000000007941 */ /* 0x000fea0003800200 */
.L_x_0:
[----:B------:R-:W-:Y:S06]  /*0330*/  BAR.SYNC.DEFER_BLOCKING 0x0 ;  /* 0x0000000000007b1d */ /* 0x000fec0000010000 */
[----:B------:R-:W-:Y:S04]  /*0340*/  BSSY.RECONVERGENT B0, `(.L_x_3) ;  /* 0x0000008000007945 */ /* 0x000fe80003800200 */
[----:B------:R-:W-:Y:S05]  /*0350*/  @P3 BRA `(.L_x_4) ;  /* 0x0000000000183947 */ /* 0x000fea0003800000 */
[----:B------:R-:W-:Y:S04]  /*0360*/  LDS R7, [R2+0x400] ;  /* 0x0004000002077984 */ /* 0x000fe80000000800 */
[----:B------:R-:W2:Y:S02]  /*0370*/  LDS R4, [R2] ;  /* 0x0000000002047984 */ /* 0x000ea40000000800 */
[----:B--2---:R-:W-:-:S13]  /*0380*/  FSETP.GT.AND P0, PT, R7, R4, PT ;  /* 0x000000040700720b */ /* 0x004fda0003f04000 */
[----:B------:R-:W-:Y:S04]  /*0390*/  @P0 STS [R2], R7 ;  /* 0x0000000702000388 */ /* 0x000fe80000000800 */
[----:B------:R-:W2:Y:S04]  /*03a0*/  @P0 LDS R4, [R5+0x400] ;  /* 0x0004000005040984 */ /* 0x000ea80000000800 */
[----:B--2---:R2:W-:Y:S02]  /*03b0*/  @P0 STS [R5], R4 ;  /* 0x0000000405000388 */ /* 0x0045e40000000800 */
.L_x_4:
[----:B------:R-:W-:Y:S05]  /*03c0*/  BSYNC.RECONVERGENT B0 ;  /* 0x0000000000007941 */ /* 0x000fea0003800200 */
.L_x_3:
[----:B------:R-:W-:Y:S06]  /*03d0*/  BAR.SYNC.DEFER_BLOCKING 0x0 ;  /* 0x0000000000007b1d */ /* 0x000fec0000010000 */
[----:B------:R-:W-:Y:S04]  /*03e0*/  BSSY.RECONVERGENT B0, `(.L_x_5) ;  /* 0x0000008000007945 */ /* 0x000fe80003800200 */
[----:B------:R-:W-:Y:S05]  /*03f0*/  @P2 BRA `(.L_x_6) ;  /* 0x0000000000182947 */ /* 0x000fea0003800000 */
[----:B------:R-:W-:Y:S04]  /*0400*/  LDS R7, [R2+0x200] ;  /* 0x0002000002077984 */ /* 0x000fe80000000800 */
[----:B--2---:R-:W2:Y:S02]  /*0410*/  LDS R4, [R2] ;  /* 0x0000000002047984 */ /* 0x004ea40000000800 */
[----:B--2---:R-:W-:-:S13]  /*0420*/  FSETP.GT.AND P0, PT, R7, R4, PT ;  /* 0x000000040700720b */ /* 0x004fda0003f04000 */
[----:B------:R-:W-:Y:S04]  /*0430*/  @P0 STS [R2], R7 ;  /* 0x0000000702000388 */ /* 0x000fe80000000800 */
[----:B------:R-:W2:Y:S04]  /*0440*/  @P0 LDS R4, [R5+0x200] ;  /* 0x0002000005040984 */ /* 0x000ea80000000800 */
[----:B--2---:R3:W-:Y:S02]  /*0450*/  @P0 STS [R5], R4 ;  /* 0x0000000405000388 */ /* 0x0047e40000000800 */
.L_x_6:
[----:B------:R-:W-:Y:S05]  /*0460*/  BSYNC.RECONVERGENT B0 ;  /* 0x0000000000007941 */ /* 0x000fea0003800200 */
.L_x_5:
[----:B------:R-:W-:Y:S06]  /*0470*/  BAR.SYNC.DEFER_BLOCKING 0x0 ;  /* 0x0000000000007b1d */ /* 0x000fec0000010000 */
[----:B------:R-:W-:Y:S04]  /*0480*/  BSSY.RECONVERGENT B0, `(.L_x_7) ;  /* 0x0000008000007945 */ /* 0x000fe80003800200 */
[----:B------:R-:W-:Y:S05]  /*0490*/  @P1 BRA `(.L_x_8) ;  /* 0x0000000000181947 */ /* 0x000fea0003800000 */
[----:B------:R-:W-:Y:S04]  /*04a0*/  LDS R7, [R2+0x100] ;  /* 0x0001000002077984 */ /* 0x000fe80000000800 */
[----:B--23--:R-:W2:Y:S02]  /*04b0*/  LDS R4, [R2] ;  /* 0x0000000002047984 */ /* 0x00cea40000000800 */
[----:B--2---:R-:W-:-:S13]  /*04c0*/  FSETP.GT.AND P0, PT, R7, R4, PT ;  /* 0x000000040700720b */ /* 0x004fda0003f04000 */
[----:B------:R-:W-:Y:S04]  /*04d0*/  @P0 STS [R2], R7 ;  /* 0x0000000702000388 */ /* 0x000fe80000000800 */
[----:B------:R-:W2:Y:S04]  /*04e0*/  @P0 LDS R4, [R5+0x100] ;  /* 0x0001000005040984 */ /* 0x000ea80000000800 */
[----:B--2---:R4:W-:Y:S02]  /*04f0*/  @P0 STS [R5], R4 ;  /* 0x0000000405000388 */ /* 0x0049e40000000800 */
.L_x_8:
[----:B------:R-:W-:Y:S05]  /*0500*/  BSYNC.RECONVERGENT B0 ;  /* 0x0000000000007941 */ /* 0x000fea0003800200 */
.L_x_7:
[----:B------:R-:W-:Y:S06]  /*0510*/  BAR.SYNC.DEFER_BLOCKING 0x0 ;  /* 0x0000000000007b1d */ /* 0x000fec0000010000 */
[----:B------:R-:W-:Y:S05]  /*0520*/  @P4 EXIT ;  /* 0x000000000000494d */ /* 0x000fea0003800000 */
[----:B--234-:R-:W-:Y:S01]  /*0530*/  LDS R4, [R2+0x80] ;  /* 0x0000800002047984 */ /* 0x01cfe20000000800 */
[----:B------:R-:W-:-:S03]  /*0540*/  ISETP.NE.AND P1, PT, R0, RZ, PT ;  /* 0x000000ff0000720c */ /* 0x000fc60003f25270 */
[----:B------:R-:W2:Y:S02]  /*0550*/  LDS R7, [R2] ;  /* 0x0000000002077984 */ /* 0x000ea40000000800 */
[----:B--2---:R-:W-:-:S13]  /*0560*/  FSETP.GT.AND P0, PT, R4, R7, PT ;  /* 0x000000070400720b */ /* 0x004fda0003f04000 */
[----:B------:R-:W2:Y:S04]  /*0570*/  @P0 LDS R7, [R2+0x80] ;  /* 0x0000800002070984 */ /* 0x000ea80000000800 */
[----:B--2---:R-:W-:Y:S04]  /*0580*/  @P0 STS [R2], R7 ;  /* 0x0000000702000388 */ /* 0x004fe80000000800 */
[----:B------:R-:W2:Y:S04]  /*0590*/  @P0 LDS R4, [R5+0x80] ;  /* 0x0000800005040984 */ /* 0x000ea80000000800 */
[----:B--2---:R-:W-:Y:S04]  /*05a0*/  @P0 STS [R5], R4 ;  /* 0x0000000405000388 */ /* 0x004fe80000000800 */
[----:B------:R-:W-:Y:S04]  /*05b0*/  LDS R6, [R2+0x40] ;  /* 0x0000400002067984 */ /* 0x000fe80000000800 */
[----:B01----:R-:W0:Y:S02]  /*05c0*/  LDS R9, [R2] ;  /* 0x0000000002097984 */ /* 0x003e240000000800 */
[----:B0-----:R-:W-:-:S13]  /*05d0*/  FSETP.GT.AND P0, PT, R6, R9, PT ;  /* 0x000000090600720b */ /* 0x001fda0003f04000 */
[----:B------:R-:W0:Y:S04]  /*05e0*/  @P0 LDS R9, [R2+0x40] ;  /* 0x0000400002090984 */ /* 0x000e280000000800 */
[----:B0-----:R-:W-:Y:S04]  /*05f0*/  @P0 STS [R2], R9 ;  /* 0x0000000902000388 */ /* 0x001fe80000000800 */
[----:B------:R-:W0:Y:S04]  /*0600*/  @P0 LDS R6, [R5+0x40] ;  /* 0x0000400005060984 */ /* 0x000e280000000800 */
[----:B0-----:R-:W-:Y:S04]  /*0610*/  @P0 STS [R5], R6 ;  /* 0x0000000605000388 */ /* 0x001fe80000000800 */
[----:B------:R-:W-:Y:S04]  /*0620*/  LDS R8, [R2+0x20] ;  /* 0x0000200002087984 */ /* 0x000fe80000000800 */
[----:B------:R-:W0:Y:S02]  /*0630*/  LDS R7, [R2] ;  /* 0x0000000002077984 */ /* 0x000e240000000800 */
        /* <DEDUP_REMOVED lines=25> */
[----:B0-----:R0:W-:Y:S01]  /*07d0*/  @P0 STS [R5], R6 ;  /* 0x0000000605000388 */ /* 0x0011e20000000800 */
[----:B------:R-:W-:Y:S05]  /*07e0*/  @P1 EXIT ;  /* 0x000000000000194d */ /* 0x000fea0003800000 */
[----:B------:R-:W1:Y:S01]  /*07f0*/  S2UR UR5, SR_CgaCtaId ;  /* 0x00000000000579c3 */ /* 0x000e620000008800 */
[----:B------:R-:W-:-:S07]  /*0800*/  UMOV UR4, 0x400 ;  /* 0x0000040000047882 */ /* 0x000fce0000000000 */
[----:B0-----:R-:W0:Y:S08]  /*0810*/  LDC.64 R4, c[0x0][0x398] ;  /* 0x0000e600ff047b82 */ /* 0x001e300000000a00 */
[----:B------:R-:W2:Y:S01]  /*0820*/  LDC.64 R10, c[0x0][0x388] ;  /* 0x0000e200ff0a7b82 */ /* 0x000ea20000000a00 */
[----:B-1----:R-:W-:-:S07]  /*0830*/  ULEA UR4, UR5, UR4, 0x18 ;  /* 0x0000000405047291 */ /* 0x002fce000f8ec0ff */
[----:B------:R-:W1:Y:S01]  /*0840*/  LDC.64 R8, c[0x0][0x390] ;  /* 0x0000e400ff087b82 */ /* 0x000e620000000a00 */
[--C-:B0-----:R-:W-:Y:S01]  /*0850*/  SHF.R.S32.HI R7, RZ, 0x1f, R5.reuse ;  /* 0x0000001fff077819 */ /* 0x101fe20000011405 */
[----:B------:R-:W0:Y:S01]  /*0860*/  LDS R13, [UR4] ;  /* 0x00000004ff0d7984 */ /* 0x000e220008000800 */
[----:B------:R-:W-:Y:S01]  /*0870*/  SHF.R.S32.HI R0, RZ, 0x1f, R4 ;  /* 0x0000001fff007819 */ /* 0x000fe20000011404 */
[----:B------:R-:W-:-:S04]  /*0880*/  IMAD.MOV.U32 R6, RZ, RZ, R5 ;  /* 0x000000ffff067224 */ /* 0x000fc800078e0005 */
[C---:B------:R-:W-:Y:S01]  /*0890*/  IMAD.WIDE.U32 R6, R3.reuse, R4, R6 ;  /* 0x0000000403067225 */ /* 0x040fe200078e0006 */
[----:B--2---:R-:W-:-:S03]  /*08a0*/  LEA R2, P0, R3, R10, 0x1e ;  /* 0x0000000a03027211 */ /* 0x004fc6000780f0ff */
[----:B------:R-:W-:Y:S01]  /*08b0*/  IMAD R5, R0, R3, RZ ;  /* 0x0000000300057224 */ /* 0x000fe200078e02ff */
[----:B------:R-:W-:-:S03]  /*08c0*/  LEA.HI.X R3, R3, R11, RZ, 0x1e, P0 ;  /* 0x0000000b03037211 */ /* 0x000fc600000ff4ff */
[----:B------:R-:W-:Y:S01]  /*08d0*/  IMAD.IADD R0, R7, 0x1, R5 ;  /* 0x0000000107007824 */ /* 0x000fe200078e0205 */
[----:B-1----:R-:W-:-:S04]  /*08e0*/  LEA R4, P0, R6, R8, 0x2 ;  /* 0x0000000806047211 */ /* 0x002fc800078010ff */
[----:B------:R-:W-:Y:S01]  /*08f0*/  LEA.HI.X R5, R6, R9, R0, 0x2, P0 ;  /* 0x0000000906057211 */ /* 0x000fe200000f1400 */
[----:B0-----:R-:W-:-:S04]  /*0900*/  VIADD R7, R13, 0xff80000 ;  /* 0x0ff800000d077836 */ /* 0x001fc80000000000 */
[----:B------:R0:W-:Y:S01]  /*0910*/  STG.E desc[UR8][R4.64+0xffc], R13 ;  /* 0x000ffc0d04007986 */ /* 0x0001e2000c101908 */
[----:B------:R-:W-:-:S06]  /*0920*/  IMAD.WIDE.U32 R6, R7, 0x4, R2 ;  /* 0x0000000407067825 */ /* 0x000fcc00078e0002 */
[----:B------:R-:W2:Y:S02]  /*0930*/  LDG.E R7, desc[UR8][R6.64] ;  /* 0x0000000806077981 */ /* 0x000ea4000c1e1900 */
[----:B--2---:R-:W-:Y:S02]  /*0940*/  VIADD R9, R7, 0xff40000 ;  /* 0x0ff4000007097836 */ /* 0x004fe40000000000 */
[----:B------:R0:W-:Y:S02]  /*0950*/  STG.E desc[UR8][R4.64+0xff8], R7 ;  /* 0x000ff80704007986 */ /* 0x0001e4000c101908 */
[----:B------:R-:W-:-:S06]  /*0960*/  IMAD.WIDE.U32 R8, R9, 0x4, R2 ;  /* 0x0000000409087825 */ /* 0x000fcc00078e0002 */
[----:B------:R-:W2:Y:S02]  /*0970*/  LDG.E R9, desc[UR8][R8.64] ;  /* 0x0000000808097981 */ /* 0x000ea4000c1e1900 */
[----:B--2---:R-:W-:Y:S02]  /*0980*/  VIADD R11, R9, 0xff00000 ;  /* 0x0ff00000090b7836 */ /* 0x004fe40000000000 */
[----:B------:R0:W-:Y:S02]  /*0990*/  STG.E desc[UR8][R4.64+0xff4], R9 ;  /* 0x000ff40904007986 */ /* 0x0001e4000c101908 */
[----:B------:R-:W-:-:S06]  /*09a0*/  IMAD.WIDE.U32 R10, R11, 0x4, R2 ;  /* 0x000000040b0a7825 */ /* 0x000fcc00078e0002 */
[----:B------:R-:W2:Y:S01]  /*09b0*/  LDG.E R11, desc[UR8][R10.64] ;  /* 0x000000080a0b7981 */ /* 0x000ea2000c1e1900 */
[----:B------:R-:W-:-:S03]  /*09c0*/  IMAD.MOV.U32 R17, RZ, RZ, 0x3fe ;  /* 0x000003feff117424 */ /* 0x000fc600078e00ff */
[----:B--2---:R0:W-:Y:S04]  /*09d0*/  STG.E desc[UR8][R4.64+0xff0], R11 ;  /* 0x000ff00b04007986 */ /* 0x0041e8000c101908 */
.L_x_9:
[----:B-1----:R-:W-:-:S04]  /*09e0*/  VIADD R8, R17, 0xfffffffd ;  /* 0xfffffffd11087836 */ /* 0x002fc80000000000 */
[----:B0-----:R-:W-:-:S04]  /*09f0*/  IMAD R7, R8, 0x40000, R11 ;  /* 0x0004000008077824 */ /* 0x001fc800078e020b */
[----:B------:R-:W-:-:S05]  /*0a00*/  IMAD.WIDE.U32 R6, R7, 0x4, R2 ;  /* 0x0000000407067825 */ /* 0x000fca00078e0002 */
[----:B------:R-:W2:Y:S01]  /*0a10*/  LDG.E R0, desc[UR8][R6.64] ;  /* 0x0000000806007981 */ /* 0x000ea2000c1e1900 */
[----:B------:R-:W-:Y:S02]  /*0a20*/  IMAD.MOV.U32 R14, RZ, RZ, R17 ;  /* 0x000000ffff0e7224 */ /* 0x000fe400078e0011 */
[----:B------:R-:W-:Y:S02]  /*0a30*/  VIADD R17, R17, 0xfffffffc ;  /* 0xfffffffc11117836 */ /* 0x000fe40000000000 */
[----:B------:R-:W-:-:S04]  /*0a40*/  IMAD.WIDE.U32 R8, R8, 0x4, R4 ;  /* 0x0000000408087825 */ /* 0x000fc800078e0004 */
[----:B--2---:R-:W-:Y:S01]  /*0a50*/  IMAD R11, R17, 0x40000, R0 ;  /* 0x00040000110b7824 */ /* 0x004fe200078e0200 */
[----:B------:R1:W-:Y:S03]  /*0a60*/  STG.E desc[UR8][R8.64], R0 ;  /* 0x0000000008007986 */ /* 0x0003e6000c101908 */
[----:B------:R-:W-:-:S06]  /*0a70*/  IMAD.WIDE.U32 R10, R11, 0x4, R2 ;  /* 0x000000040b0a7825 */ /* 0x000fcc00078e0002 */
[----:B------:R-:W2:Y:S02]  /*0a80*/  LDG.E R10, desc[UR8][R10.64] ;  /* 0x000000080a0a7981 */ /* 0x000ea4000c1e1900 */
[----:B--2---:R-:W-:-:S04]  /*0a90*/  IMAD R12, R17, 0x40000, R10 ;  /* 0x00040000110c7824 */ /* 0x004fc800078e020a */
[----:B------:R-:W-:Y:S02]  /*0aa0*/  VIADD R15, R12, 0xfffc0000 ;  /* 0xfffc00000c0f7836 */ /* 0x000fe40000000000 */
[----:B------:R-:W-:-:S04]  /*0ab0*/  IMAD.WIDE.U32 R12, R17, 0x4, R4 ;  /* 0x00000004110c7825 */ /* 0x000fc800078e0004 */
[----:B------:R-:W-:Y:S01]  /*0ac0*/  IMAD.WIDE.U32 R6, R15, 0x4, R2 ;  /* 0x000000040f067825 */ /* 0x000fe200078e0002 */
[----:B------:R1:W-:Y:S05]  /*0ad0*/  STG.E desc[UR8][R12.64], R10 ;  /* 0x0000000a0c007986 */ /* 0x0003ea000c101908 */
[----:B------:R-:W2:Y:S01]  /*0ae0*/  LDG.E R7, desc[UR8][R6.64] ;  /* 0x0000000806077981 */ /* 0x000ea2000c1e1900 */
[----:B------:R-:W-:-:S04]  /*0af0*/  VIADD R16, R14, 0xfffffffa ;  /* 0xfffffffa0e107836 */ /* 0x000fc80000000000 */
[----:B--2---:R-:W-:Y:S01]  /*0b00*/  IMAD R15, R16, 0x40000, R7 ;  /* 0x00040000100f7824 */ /* 0x004fe200078e0207 */
[----:B------:R1:W-:Y:S03]  /*0b10*/  STG.E desc[UR8][R12.64+-0x4], R7 ;  /* 0xfffffc070c007986 */ /* 0x0003e6000c101908 */
[----:B------:R-:W-:-:S05]  /*0b20*/  IMAD.WIDE.U32 R14, R15, 0x4, R2 ;  /* 0x000000040f0e7825 */ /* 0x000fca00078e0002 */
[----:B------:R-:W2:Y:S01]  /*0b30*/  LDG.E R11, desc[UR8][R14.64] ;  /* 0x000000080e0b7981 */ /* 0x000ea2000c1e1900 */
[----:B------:R-:W-:-:S03]  /*0b40*/  ISETP.NE.AND P0, PT, R16, RZ, PT ;  /* 0x000000ff1000720c */ /* 0x000fc60003f05270 */
[----:B--2---:R1:W-:Y:S10]  /*0b50*/  STG.E desc[UR8][R12.64+-0x8], R11 ;  /* 0xfffff80b0c007986 */ /* 0x0043f4000c101908 */
[----:B------:R-:W-:Y:S05]  /*0b60*/  @P0 BRA `(.L_x_9) ;  /* 0xfffffffc009c0947 */ /* 0x000fea000383ffff */
[----:B------:R-:W-:Y:S05]  /*0b70*/  EXIT ;  /* 0x000000000000794d */ /* 0x000fea0003800000 */
.L_x_10:
[----:B------:R-:W-:-:S00]  /*0b80*/  BRA `(.L_x_10) ;  /* 0xfffffffc00fc7947 */ /* 0x000fc0000383ffff */
[----:B------:R-:W-:-:S00]  /*0b90*/  NOP ;  /* 0x0000000000007918 */ /* 0x000fc00000000000 */
        /* <DEDUP_REMOVED lines=14> */
.L_x_57:


//--------------------- .text.viterbi_forward     --------------------------
	.section	.text.viterbi_forward,"ax",@progbits
	.align	128
        .global         viterbi_forward
        .type           viterbi_forward,@function
        .size           viterbi_forward,(.L_x_58 - viterbi_forward)
        .other          viterbi_forward,@"STO_CUDA_ENTRY STV_DEFAULT"
viterbi_forward:
.text.viterbi_forward:
[----:B------:R-:W-:Y:S01]  /*0000*/  LDC R1, c[0x0][0x37c] ;  /* 0x0000df00ff017b82 */ /* 0x000fe20000000800 */
[----:B------:R-:W0:Y:S07]  /*0010*/  S2R R3, SR_TID.X ;  /* 0x0000000000037919 */ /* 0x000e2e0000002100 */
[----:B------:R-:W0:Y:S08]  /*0020*/  S2UR UR4, SR_CTAID.X ;  /* 0x00000000000479c3 */ /* 0x000e300000002500 */
[----:B------:R-:W0:Y:S02]  /*0030*/  LDC R8, c[0x0][0x360] ;  /* 0x0000d800ff087b82 */ /* 0x000e240000000800 */
[----:B0-----:R-:W-:-:S05]  /*0040*/  IMAD R8, R8, UR4, R3 ;  /* 0x0000000408087c24 */ /* 0x001fca000f8e0203 */
[----:B------:R-:W-:-:S13]  /*0050*/  ISETP.GT.U32.AND P0, PT, R8, 0x3ffff, PT ;  /* 0x0003ffff0800780c */ /* 0x000fda0003f04070 */
[----:B------:R-:W-:Y:S05]  /*0060*/  @P0 EXIT ;  /* 0x000000000000094d */ /* 0x000fea0003800000 */
[----:B------:R-:W0:Y:S01]  /*0070*/  S2R R15, SR_CTAID.Y ;  /* 0x00000000000f7919 */ /* 0x000e220000002600 */
[----:B------:R-:W0:Y:S01]  /*0080*/  LDC.64 R2, c[0x0][0x388] ;  /* 0x0000e200ff027b82 */ /* 0x000e220000000a00 */
[----:B------:R-:W1:Y:S07]  /*0090*/  LDCU.64 UR4, c[0x0][0x358] ;  /* 0x00006b00ff0477ac */ /* 0x000e6e0008000a00 */
[----:B------:R-:W2:Y:S01]  /*00a0*/  LDC.64 R4, c[0x0][0x3b0] ;  /* 0x0000ec00ff047b82 */ /* 0x000ea20000000a00 */
[----:B0-----:R-:W-:-:S06]  /*00b0*/  IMAD.WIDE.U32 R2, R15, 0x4, R2 ;  /* 0x000000040f027825 */ /* 0x001fcc00078e0002 */
[----:B-1----:R-:W3:Y:S01]  /*00c0*/  LDG.E R3, desc[UR4][R2.64] ;  /* 0x0000000402037981 */ /* 0x002ee2000c1e1900 */
[----:B--2---:R-:W-:Y:S02]  /*00d0*/  IADD3 R4, PT, PT, R5, R4, RZ ;  /* 0x0000000405047210 */ /* 0x004fe40007ffe0ff */
[----:B------:R-:W-:-:S05]  /*00e0*/  LEA R11, R15, R8, 0x12 ;  /* 0x000000080f0b7211 */ /* 0x000fca00078e90ff */
[----:B------:R-:W-:-:S04]  /*00f0*/  IMAD R0, R15, 0xffc0000, R11 ;  /* 0x0ffc00000f007824 */ /* 0x000fc800078e020b */
[----:B------:R-:W-:-:S05]  /*0100*/  IMAD R0, R5, 0x40000, R0 ;  /* 0x0004000005007824 */ /* 0x000fca00078e0200 */
[----:B------:R-:W-:Y:S02]  /*0110*/  IADD3 R9, PT, PT, R0, -0x40000, RZ ;  /* 0xfffc000000097810 */ /* 0x000fe40007ffe0ff */
[----:B---3--:R-:W-:-:S13]  /*0120*/  ISETP.GE.AND P0, PT, R4, R3, PT ;  /* 0x000000030400720c */ /* 0x008fda0003f06270 */
[----:B------:R-:W-:Y:S05]  /*0130*/  @P0 BRA `(.L_x_11) ;  /* 0x0000000400480947 */ /* 0x000fea0003800000 */
[----:B------:R-:W0:Y:S01]  /*0140*/  LDCU UR6, c[0x0][0x390] ;  /* 0x00007200ff0677ac */ /* 0x000e220008000800 */
[----:B------:R-:W1:Y:S01]  /*0150*/  LDCU.64 UR8, c[0x0][0x380] ;  /* 0x00007000ff0877ac */ /* 0x000e620008000a00 */
[----:B0-----:R-:W-:-:S05]  /*0160*/  IMAD R4, R15, UR6, R4 ;  /* 0x000000060f047c24 */ /* 0x001fca000f8e0204 */
[----:B-1----:R-:W-:Y:S02]  /*0170*/  IADD3 R6, P0, PT, R4, UR8, RZ ;  /* 0x0000000804067c10 */ /* 0x002fe4000ff1e0ff */
[----:B------:R-:W0:Y:S03]  /*0180*/  LDC.64 R4, c[0x0][0x398] ;  /* 0x0000e600ff047b82 */ /* 0x000e260000000a00 */
[----:B------:R-:W-:-:S05]  /*0190*/  IMAD.X R7, RZ, RZ, UR9, P0 ;  /* 0x00000009ff077e24 */ /* 0x000fca00080e06ff */
[----:B------:R1:W5:Y:S01]  /*01a0*/  LDG.E.U8 R17, desc[UR4][R6.64] ;  /* 0x0000000406117981 */ /* 0x000362000c1e1100 */
[----:B------:R-:W-:Y:S01]  /*01b0*/  LOP3.LUT R21, R8, 0xf, RZ, 0xc0, !PT ;  /* 0x0000000f08157812 */ /* 0x000fe200078ec0ff */
[----:B------:R-:W-:Y:S03]  /*01c0*/  BSSY.RECONVERGENT B0, `(.L_x_12) ;  /* 0x0000010000007945 */ /* 0x000fe60003800200 */
[----:B------:R-:W-:Y:S01]  /*01d0*/  ISETP.NE.AND P0, PT, R21, 0xe, PT ;  /* 0x0000000e1500780c */ /* 0x000fe20003f05270 */
[----:B0-----:R-:W-:-:S12]  /*01e0*/  IMAD.WIDE.U32 R2, R11, 0x4, R4 ;  /* 0x000000040b027825 */ /* 0x001fd800078e0004 */
[----:B-1----:R-:W-:Y:S05]  /*01f0*/  @!P0 BRA `(.L_x_13) ;  /* 0x0000000000208947 */ /* 0x002fea0003800000 */
[----:B------:R-:W-:Y:S01]  /*0200*/  ISETP.NE.AND P0, PT, R21, 0xf, PT ;  /* 0x0000000f1500780c */ /* 0x000fe20003f05270 */
[----:B------:R-:W-:Y:S01]  /*0210*/  IMAD.MOV.U32 R13, RZ, RZ, R8 ;  /* 0x000000ffff0d7224 */ /* 0x000fe200078e0008 */
[----:B------:R-:W-:-:S11]  /*0220*/  MOV R0, 0xff800000 ;  /* 0xff80000000007802 */ /* 0x000fd60000000f00 */
[----:B------:R-:W-:Y:S05]  /*0230*/  @P0 BRA `(.L_x_14) ;  /* 0x0000000000200947 */ /* 0x000fea0003800000 */
[----:B------:R-:W2:Y:S01]  /*0240*/  LDG.E R0, desc[UR4][R2.64] ;  /* 0x0000000402007981 */ /* 0x000ea2000c1e1900 */
[----:B------:R-:W2:Y:S02]  /*0250*/  LDCU UR6, c[0x0][0x3d0] ;  /* 0x00007a00ff0677ac */ /* 0x000ea40008000800 */
[----:B--2---:R-:W-:Y:S01]  /*0260*/  FADD R0, R0, UR6 ;  /* 0x0000000600007e21 */ /* 0x004fe20008000000 */
[----:B------:R-:W-:Y:S06]  /*0270*/  BRA `(.L_x_14) ;  /* 0x0000000000107947 */ /* 0x000fec0003800000 */
.L_x_13:
[----:B------:R-:W2:Y:S01]  /*0280*/  LDG.E R0, desc[UR4][R2.64+0x4] ;  /* 0x0000040402007981 */ /* 0x000ea2000c1e1900 */
[----:B------:R-:W2:Y:S01]  /*0290*/  LDCU UR6, c[0x0][0x3d4] ;  /* 0x00007a80ff0677ac */ /* 0x000ea20008000800 */
[----:B------:R-:W-:Y:S01]  /*02a0*/  IADD3 R13, PT, PT, R8, 0x1, RZ ;  /* 0x00000001080d7810 */ /* 0x000fe20007ffe0ff */
[----:B--2---:R-:W-:-:S07]  /*02b0*/  FADD R0, R0, UR6 ;  /* 0x0000000600007e21 */ /* 0x004fce0008000000 */
.L_x_14:
[----:B------:R-:W-:Y:S05]  /*02c0*/  BSYNC.RECONVERGENT B0 ;  /* 0x0000000000007941 */ /* 0x000fea0003800200 */
.L_x_12:
[----:B------:R-:W0:Y:S01]  /*02d0*/  LDC.64 R18, c[0x0][0x3c8] ;  /* 0x0000f200ff127b82 */ /* 0x000e220000000a00 */
[--C-:B------:R-:W-:Y:S02]  /*02e0*/  SHF.R.U32.HI R10, RZ, 0x2, R8.reuse ;  /* 0x00000002ff0a7819 */ /* 0x100fe40000011608 */
[----:B------:R-:W-:Y:S02]  /*02f0*/  SHF.R.U32.HI R12, RZ, 0x4, R8 ;  /* 0x00000004ff0c7819 */ /* 0x000fe40000011608 */
[----:B------:R-:W-:Y:S02]  /*0300*/  LOP3.LUT R10, R10, 0xfff0, RZ, 0xc0, !PT ;  /* 0x0000fff00a0a7812 */ /* 0x000fe400078ec0ff */
[----:B------:R-:W-:Y:S01]  /*0310*/  LOP3.LUT R23, R12, 0x3, RZ, 0xc0, !PT ;  /* 0x000000030c177812 */ /* 0x000fe200078ec0ff */
[----:B------:R-:W1:Y:S01]  /*0320*/  LDC.64 R6, c[0x0][0x3c0] ;  /* 0x0000f000ff067b82 */ /* 0x000e620000000a00 */
[----:B------:R-:W-:Y:S01]  /*0330*/  LOP3.LUT R14, R8, 0xe, RZ, 0xc0, !PT ;  /* 0x0000000e080e7812 */ /* 0x000fe200078ec0ff */
[----:B------:R-:W-:Y:S01]  /*0340*/  IMAD R15, R15, 0x40000, R10 ;  /* 0x000400000f0f7824 */ /* 0x000fe200078e020a */
[----:B------:R-:W-:-:S02]  /*0350*/  LEA.HI R23, R10, R23, RZ, 0x1e ;  /* 0x000000170a177211 */ /* 0x000fc400078ff0ff */
[----:B------:R-:W-:Y:S01]  /*0360*/  ISETP.NE.AND P3, PT, R14, 0xe, PT ;  /* 0x0000000e0e00780c */ /* 0x000fe20003f65270 */
[----:B------:R-:W-:Y:S02]  /*0370*/  IMAD.WIDE.U32 R4, R15, 0x4, R4 ;  /* 0x000000040f047825 */ /* 0x000fe400078e0004 */
[----:B------:R-:W2:Y:S03]  /*0380*/  LDC.64 R14, c[0x0][0x3b8] ;  /* 0x0000ee00ff0e7b82 */ /* 0x000ea60000000a00 */
[----:B------:R-:W3:Y:S04]  /*0390*/  LDG.E R24, desc[UR4][R4.64] ;  /* 0x0000000404187981 */ /* 0x000ee8000c1e1900 */
[----:B------:R-:W4:Y:S01]  /*03a0*/  LDG.E R22, desc[UR4][R4.64+0x40000] ;  /* 0x0400000404167981 */ /* 0x000f22000c1e1900 */
[----:B0-----:R-:W-:-:S03]  /*03b0*/  IMAD.WIDE.U32 R18, R21, 0x4, R18 ;  /* 0x0000000415127825 */ /* 0x001fc600078e0012 */
[----:B------:R-:W3:Y:S04]  /*03c0*/  @P3 LDG.E R2, desc[UR4][R2.64+0x4] ;  /* 0x0000040402023981 */ /* 0x000ee8000c1e1900 */
[----:B------:R-:W4:Y:S01]  /*03d0*/  LDG.E R18, desc[UR4][R18.64] ;  /* 0x0000000412127981 */ /* 0x000f22000c1e1900 */
[----:B-1----:R-:W-:-:S03]  /*03e0*/  IMAD.WIDE.U32 R6, R23, 0x4, R6 ;  /* 0x0000000417067825 */ /* 0x002fc600078e0006 */
[----:B------:R-:W4:Y:S04]  /*03f0*/  LDG.E R20, desc[UR4][R4.64+0x80000] ;  /* 0x0800000404147981 */ /* 0x000f28000c1e1900 */
[----:B------:R-:W4:Y:S04]  /*0400*/  LDG.E R25, desc[UR4][R6.64] ;  /* 0x0000000406197981 */ /* 0x000f28000c1e1900 */
[----:B------:R-:W4:Y:S04]  /*0410*/  LDG.E R27, desc[UR4][R6.64+0x10000] ;  /* 0x01000004061b7981 */ /* 0x000f28000c1e1900 */
[----:B------:R-:W4:Y:S04]  /*0420*/  LDG.E R21, desc[UR4][R6.64+0x20000] ;  /* 0x0200000406157981 */ /* 0x000f28000c1e1900 */
[----:B------:R-:W4:Y:S04]  /*0430*/  LDG.E R23, desc[UR4][R6.64+0x30000] ;  /* 0x0300000406177981 */ /* 0x000f28000c1e1900 */
[----:B------:R0:W4:Y:S01]  /*0440*/  LDG.E R16, desc[UR4][R4.64+0xc0000] ;  /* 0x0c00000404107981 */ /* 0x000122000c1e1900 */
[----:B-----5:R-:W-:-:S05]  /*0450*/  LEA R17, R17, R12, 0xe ;  /* 0x0000000c11117211 */ /* 0x020fca00078e70ff */
[----:B--2---:R-:W-:Y:S01]  /*0460*/  IMAD.WIDE.U32 R14, R17, 0x4, R14 ;  /* 0x00000004110e7825 */ /* 0x004fe200078e000e */
[----:B0-----:R-:W0:Y:S05]  /*0470*/  LDC.64 R4, c[0x0][0x3a0] ;  /* 0x0000e800ff047b82 */ /* 0x001e2a0000000a00 */
[----:B------:R-:W2:Y:S01]  /*0480*/  LDG.E R14, desc[UR4][R14.64] ;  /* 0x000000040e0e7981 */ /* 0x000ea2000c1e1900 */
[----:B------:R-:W-:Y:S02]  /*0490*/  @P3 VIADD R13, R8, 0x1 ;  /* 0x00000001080d3836 */ /* 0x000fe40000000000 */
[----:B0-----:R-:W-:-:S04]  /*04a0*/  IMAD.WIDE.U32 R4, R11, 0x4, R4 ;  /* 0x000000040b047825 */ /* 0x001fc800078e0004 */
[----:B---3--:R-:W-:Y:S02]  /*04b0*/  @P3 FADD R0, RZ, R2 ;  /* 0x00000002ff003221 */ /* 0x008fe40000000000 */
[----:B------:R-:W0:Y:S01]  /*04c0*/  LDC.64 R2, c[0x0][0x3a8] ;  /* 0x0000ea00ff027b82 */ /* 0x000e220000000a00 */
[----:B----4-:R-:W-:-:S04]  /*04d0*/  FADD R25, R18, R25 ;  /* 0x0000001912197221 */ /* 0x010fc80000000000 */
[----:B------:R-:W-:Y:S01]  /*04e0*/  FADD R25, R24, R25 ;  /* 0x0000001918197221 */ /* 0x000fe20000000000 */
[----:B------:R-:W-:-:S04]  /*04f0*/  FADD R27, R18, R27 ;  /* 0x0000001b121b7221 */ /* 0x000fc80000000000 */
[----:B------:R-:W-:Y:S01]  /*0500*/  FSETP.GT.AND P0, PT, R25, R0, PT ;  /* 0x000000001900720b */ /* 0x000fe20003f04000 */
[----:B------:R-:W-:-:S03]  /*0510*/  FADD R27, R22, R27 ;  /* 0x0000001b161b7221 */ /* 0x000fc60000000000 */
[----:B------:R-:W-:Y:S01]  /*0520*/  FSEL R0, R25, R0, P0 ;  /* 0x0000000019007208 */ /* 0x000fe20000000000 */
[----:B------:R-:W-:-:S03]  /*0530*/  FADD R21, R18, R21 ;  /* 0x0000001512157221 */ /* 0x000fc60000000000 */
[----:B------:R-:W-:Y:S01]  /*0540*/  FSETP.GT.AND P1, PT, R27, R0, PT ;  /* 0x000000001b00720b */ /* 0x000fe20003f24000 */
[----:B------:R-:W-:-:S03]  /*0550*/  FADD R21, R20, R21 ;  /* 0x0000001514157221 */ /* 0x000fc60000000000 */
[----:B------:R-:W-:Y:S01]  /*0560*/  FSEL R0, R27, R0, P1 ;  /* 0x000000001b007208 */ /* 0x000fe20000800000 */
[----:B------:R-:W-:-:S03]  /*0570*/  FADD R23, R18, R23 ;  /* 0x0000001712177221 */ /* 0x000fc60000000000 */
[----:B------:R-:W-:Y:S01]  /*0580*/  FSETP.GT.AND P2, PT, R21, R0, PT ;  /* 0x000000001500720b */ /* 0x000fe20003f44000 */
[----:B------:R-:W-:-:S03]  /*0590*/  FADD R23, R16, R23 ;  /* 0x0000001710177221 */ /* 0x000fc60000000000 */
[----:B------:R-:W-:-:S04]  /*05a0*/  FSEL R0, R21, R0, P2 ;  /* 0x0000000015007208 */ /* 0x000fc80001000000 */
[----:B------:R-:W-:-:S04]  /*05b0*/  FSETP.GT.AND P3, PT, R23, R0, PT ;  /* 0x000000001700720b */ /* 0x000fc80003f64000 */
[----:B------:R-:W-:Y:S02]  /*05c0*/  FSEL R23, R23, R0, P3 ;  /* 0x0000000017177208 */ /* 0x000fe40001800000 */
[C---:B------:R-:W-:Y:S02]  /*05d0*/  SEL R13, R10.reuse, R13, P0 ;  /* 0x0000000d0a0d7207 */ /* 0x040fe40000000000 */
[C---:B------:R-:W-:Y:S01]  /*05e0*/  @P1 LOP3.LUT R13, R10.reuse, 0x10000, RZ, 0xfc, !PT ;  /* 0x000100000a0d1812 */ /* 0x040fe200078efcff */
[----:B--2---:R-:W-:Y:S01]  /*05f0*/  FADD R23, R23, R14 ;  /* 0x0000000e17177221 */ /* 0x004fe20000000000 */
[C---:B------:R-:W-:Y:S01]  /*0600*/  @P2 LOP3.LUT R13, R10.reuse, 0x20000, RZ, 0xfc, !PT ;  /* 0x000200000a0d2812 */ /* 0x040fe200078efcff */
[----:B0-----:R-:W-:Y:S02]  /*0610*/  IMAD.WIDE.U32 R2, R9, 0x4, R2 ;  /* 0x0000000409027825 */ /* 0x001fe400078e0002 */
[----:B------:R-:W-:Y:S01]  /*0620*/  @P3 LOP3.LUT R13, R10, 0x30000, RZ, 0xfc, !PT ;  /* 0x000300000a0d3812 */ /* 0x000fe200078efcff */
[----:B------:R-:W-:Y:S04]  /*0630*/  STG.E desc[UR4][R4.64], R23 ;  /* 0x0000001704007986 */ /* 0x000fe8000c101904 */
[----:B------:R-:W-:Y:S01]  /*0640*/  STG.E desc[UR4][R2.64], R13 ;  /* 0x0000000d02007986 */ /* 0x000fe2000c101904 */
[----:B------:R-:W-:Y:S05]  /*0650*/  EXIT ;  /* 0x000000000000794d */ /* 0x000fea0003800000 */
.L_x_11:
[----:B------:R-:W-:-:S13]  /*0660*/  ISETP.NE.AND P0, PT, R4, R3, PT ;  /* 0x000000030400720c */ /* 0x000fda0003f05270 */
[----:B------:R-:W-:Y:S05]  /*0670*/  @P0 BRA `(.L_x_15) ;  /* 0x0000000000280947 */ /* 0x000fea0003800000 */
[----:B------:R-:W0:Y:S08]  /*0680*/  LDC.64 R2, c[0x0][0x398] ;  /* 0x0000e600ff027b82 */ /* 0x000e300000000a00 */
[----:B------:R-:W1:Y:S08]  /*0690*/  LDC.64 R4, c[0x0][0x3a0] ;  /* 0x0000e800ff047b82 */ /* 0x000e700000000a00 */
[----:B------:R-:W2:Y:S01]  /*06a0*/  LDC.64 R6, c[0x0][0x3a8] ;  /* 0x0000ea00ff067b82 */ /* 0x000ea20000000a00 */
[----:B0-----:R-:W-:-:S06]  /*06b0*/  IMAD.WIDE.U32 R2, R11, 0x4, R2 ;  /* 0x000000040b027825 */ /* 0x001fcc00078e0002 */
[----:B------:R-:W3:Y:S01]  /*06c0*/  LDG.E R3, desc[UR4][R2.64] ;  /* 0x0000000402037981 */ /* 0x000ee2000c1e1900 */
[----:B-1----:R-:W-:-:S04]  /*06d0*/  IMAD.WIDE.U32 R4, R11, 0x4, R4 ;  /* 0x000000040b047825 */ /* 0x002fc800078e0004 */
[----:B--2---:R-:W-:Y:S01]  /*06e0*/  IMAD.WIDE.U32 R6, R9, 0x4, R6 ;  /* 0x0000000409067825 */ /* 0x004fe200078e0006 */
[----:B---3--:R-:W-:Y:S04]  /*06f0*/  STG.E desc[UR4][R4.64], R3 ;  /* 0x0000000304007986 */ /* 0x008fe8000c101904 */
[----:B------:R-:W-:Y:S01]  /*0700*/  STG.E desc[UR4][R6.64], R8 ;  /* 0x0000000806007986 */ /* 0x000fe2000c101904 */
[----:B------:R-:W-:Y:S05]  /*0710*/  EXIT ;  /* 0x000000000000794d */ /* 0x000fea0003800000 */
.L_x_15:
[----:B------:R-:W0:Y:S02]  /*0720*/  LDC.64 R2, c[0x0][0x3a8] ;  /* 0x0000ea00ff027b82 */ /* 0x000e240000000a00 */
[----:B0-----:R-:W-:-:S05]  /*0730*/  IMAD.WIDE.U32 R2, R9, 0x4, R2 ;  /* 0x0000000409027825 */ /* 0x001fca00078e0002 */
[----:B------:R-:W-:Y:S01]  /*0740*/  STG.E desc[UR4][R2.64], R8 ;  /* 0x0000000802007986 */ /* 0x000fe2000c101904 */
[----:B------:R-:W-:Y:S05]  /*0750*/  EXIT ;  /* 0x000000000000794d */ /* 0x000fea0003800000 */
.L_x_16:
        /* <DEDUP_REMOVED lines=10> */
.L_x_58:


//--------------------- .text.viterbi_init_batch  --------------------------
	.section	.text.viterbi_init_batch,"ax",@progbits
	.align	128
        .global         viterbi_init_batch
        .type           viterbi_init_batch,@function
        .size           viterbi_init_batch,(.L_x_59 - viterbi_init_batch)
        .other          viterbi_init_batch,@"STO_CUDA_ENTRY STV_DEFAULT"
viterbi_init_batch:
.text.viterbi_init_batch:
        /* <DEDUP_REMOVED lines=9> */
[----:B------:R-:W1:Y:S01]  /*0090*/  LDCU.64 UR4, c[0x0][0x358] ;  /* 0x00006b00ff0477ac */ /* 0x000e620008000a00 */
[----:B------:R-:W2:Y:S01]  /*00a0*/  LDCU UR6, c[0x0][0x3a8] ;  /* 0x00007500ff0677ac */ /* 0x000ea20008000800 */
[----:B0-----:R-:W-:-:S06]  /*00b0*/  IMAD.WIDE.U32 R2, R9, 0x4, R2 ;  /* 0x0000000409027825 */ /* 0x001fcc00078e0002 */
[----:B-1----:R-:W2:Y:S02]  /*00c0*/  LDG.E R2, desc[UR4][R2.64] ;  /* 0x0000000402027981 */ /* 0x002ea4000c1e1900 */
[----:B--2---:R-:W-:-:S13]  /*00d0*/  ISETP.GT.AND P0, PT, R2, UR6, PT ;  /* 0x0000000602007c0c */ /* 0x004fda000bf04270 */
[----:B------:R-:W-:Y:S05]  /*00e0*/  @!P0 EXIT ;  /* 0x000000000000894d */ /* 0x000fea0003800000 */
[----:B------:R-:W0:Y:S08]  /*00f0*/  LDC R6, c[0x0][0x390] ;  /* 0x0000e400ff067b82 */ /* 0x000e300000000800 */
[----:B------:R-:W1:Y:S01]  /*0100*/  LDC.64 R2, c[0x0][0x398] ;  /* 0x0000e600ff027b82 */ /* 0x000e620000000a00 */
[----:B0-----:R-:W-:Y:S01]  /*0110*/  IMAD R6, R9, R6, UR6 ;  /* 0x0000000609067e24 */ /* 0x001fe2000f8e0206 */
[----:B------:R-:W0:Y:S04]  /*0120*/  LDCU.64 UR6, c[0x0][0x380] ;  /* 0x00007000ff0677ac */ /* 0x000e280008000a00 */
[----:B------:R-:W-:-:S05]  /*0130*/  IADD3 R5, PT, PT, R6, -0x1, RZ ;  /* 0xffffffff06057810 */ /* 0x000fca0007ffe0ff */
[----:B-1----:R-:W-:-:S06]  /*0140*/  IMAD.WIDE.U32 R2, R5, 0x4, R2 ;  /* 0x0000000405027825 */ /* 0x002fcc00078e0002 */
[----:B------:R-:W2:Y:S01]  /*0150*/  LDG.E R3, desc[UR4][R2.64] ;  /* 0x0000000402037981 */ /* 0x000ea2000c1e1900 */
[----:B0-----:R-:W-:-:S04]  /*0160*/  IADD3 R6, P1, PT, R6, UR6, RZ ;  /* 0x0000000606067c10 */ /* 0x001fc8000ff3e0ff */
[----:B------:R-:W-:Y:S02]  /*0170*/  IADD3.X R7, PT, PT, RZ, UR7, RZ, P1, !PT ;  /* 0x00000007ff077c10 */ /* 0x000fe40008ffe4ff */
[----:B--2---:R-:W-:-:S13]  /*0180*/  ISETP.NE.AND P0, PT, R0, R3, PT ;  /* 0x000000030000720c */ /* 0x004fda0003f05270 */
[----:B------:R-:W-:Y:S05]  /*0190*/  @P0 BRA `(.L_x_17) ;  /* 0x00000000002c0947 */ /* 0x000fea0003800000 */
[----:B------:R-:W2:Y:S01]  /*01a0*/  LDG.E.U8 R6, desc[UR4][R6.64] ;  /* 0x0000000406067981 */ /* 0x000ea2000c1e1100 */
[----:B------:R-:W0:Y:S01]  /*01b0*/  LDC.64 R2, c[0x0][0x3b0] ;  /* 0x0000ec00ff027b82 */ /* 0x000e220000000a00 */
[----:B------:R-:W-:-:S04]  /*01c0*/  SHF.R.U32.HI R5, RZ, 0x4, R0 ;  /* 0x00000004ff057819 */ /* 0x000fc80000011600 */
[----:B--2---:R-:W-:-:S05]  /*01d0*/  LEA R5, R6, R5, 0xe ;  /* 0x0000000506057211 */ /* 0x004fca00078e70ff */
[----:B0-----:R-:W-:Y:S02]  /*01e0*/  IMAD.WIDE.U32 R2, R5, 0x4, R2 ;  /* 0x0000000405027825 */ /* 0x001fe400078e0002 */
[----:B------:R-:W0:Y:S04]  /*01f0*/  LDC.64 R4, c[0x0][0x3a0] ;  /* 0x0000e800ff047b82 */ /* 0x000e280000000a00 */
[----:B------:R-:W2:Y:S01]  /*0200*/  LDG.E R3, desc[UR4][R2.64] ;  /* 0x0000000402037981 */ /* 0x000ea2000c1e1900 */
[----:B------:R-:W-:-:S04]  /*0210*/  IMAD R9, R9, 0x40000, R0 ;  /* 0x0004000009097824 */ /* 0x000fc800078e0200 */
[----:B0-----:R-:W-:-:S05]  /*0220*/  IMAD.WIDE.U32 R4, R9, 0x4, R4 ;  /* 0x0000000409047825 */ /* 0x001fca00078e0004 */
[----:B--2---:R-:W-:Y:S01]  /*0230*/  STG.E desc[UR4][R4.64], R3 ;  /* 0x0000000304007986 */ /* 0x004fe2000c101904 */
[----:B------:R-:W-:Y:S05]  /*0240*/  EXIT ;  /* 0x000000000000794d */ /* 0x000fea0003800000 */
.L_x_17:
[----:B------:R-:W0:Y:S01]  /*0250*/  LDC.64 R2, c[0x0][0x3a0] ;  /* 0x0000e800ff027b82 */ /* 0x000e220000000a00 */
[----:B------:R-:W-:Y:S01]  /*0260*/  LEA R9, R9, R0, 0x12 ;  /* 0x0000000009097211 */ /* 0x000fe200078e90ff */
[----:B------:R-:W-:-:S04]  /*0270*/  IMAD.MOV.U32 R5, RZ, RZ, -0x800000 ;  /* 0xff800000ff057424 */ /* 0x000fc800078e00ff */
[----:B0-----:R-:W-:-:S05]  /*0280*/  IMAD.WIDE.U32 R2, R9, 0x4, R2 ;  /* 0x0000000409027825 */ /* 0x001fca00078e0002 */
[----:B------:R-:W-:Y:S01]  /*0290*/  STG.E desc[UR4][R2.64], R5 ;  /* 0x0000000502007986 */ /* 0x000fe2000c101904 */
[----:B------:R-:W-:Y:S05]  /*02a0*/  EXIT ;  /* 0x000000000000794d */ /* 0x000fea0003800000 */
.L_x_18:
        /* <DEDUP_REMOVED lines=13> */
.L_x_59:


//--------------------- .text.viterbi_init        --------------------------
	.section	.text.viterbi_init,"ax",@progbits
	.align	128
        .global         viterbi_init
        .type           viterbi_init,@function
        .size           viterbi_init,(.L_x_60 - viterbi_init)
        .other          viterbi_init,@"STO_CUDA_ENTRY STV_DEFAULT"
viterbi_init:
.text.viterbi_init:
        /* <DEDUP_REMOVED lines=8> */
[----:B------:R-:W1:Y:S01]  /*0080*/  LDC.64 R6, c[0x0][0x380] ;  /* 0x0000e000ff067b82 */ /* 0x000e620000000a00 */
[----:B------:R-:W0:Y:S01]  /*0090*/  LDCU UR6, c[0x0][0x388] ;  /* 0x00007100ff0677ac */ /* 0x000e220008000800 */
[----:B------:R-:W2:Y:S06]  /*00a0*/  LDCU.64 UR4, c[0x0][0x358] ;  /* 0x00006b00ff0477ac */ /* 0x000eac0008000a00 */
[----:B------:R-:W3:Y:S01]  /*00b0*/  LDC.64 R4, c[0x0][0x3a0] ;  /* 0x0000e800ff047b82 */ /* 0x000ee20000000a00 */
[----:B0-----:R-:W-:-:S05]  /*00c0*/  IMAD R3, R13, UR6, RZ ;  /* 0x000000060d037c24 */ /* 0x001fca000f8e02ff */
[----:B-1----:R-:W-:Y:S02]  /*00d0*/  IADD3 R6, P0, PT, R3, R6, RZ ;  /* 0x0000000603067210 */ /* 0x002fe40007f1e0ff */
[----:B------:R-:W0:Y:S02]  /*00e0*/  LDC.64 R2, c[0x0][0x398] ;  /* 0x0000e600ff027b82 */ /* 0x000e240000000a00 */
[----:B------:R-:W-:-:S05]  /*00f0*/  IADD3.X R7, PT, PT, RZ, R7, RZ, P0, !PT ;  /* 0x00000007ff077210 */ /* 0x000fca00007fe4ff */
[----:B--2---:R-:W2:Y:S01]  /*0100*/  LDG.E.U8 R6, desc[UR4][R6.64] ;  /* 0x0000000406067981 */ /* 0x004ea2000c1e1100 */
[----:B------:R-:W-:Y:S02]  /*0110*/  SHF.R.U32.HI R11, RZ, 0x4, R0 ;  /* 0x00000004ff0b7819 */ /* 0x000fe40000011600 */
[----:B------:R-:W-:-:S05]  /*0120*/  LOP3.LUT R9, R0, 0x3ffff, RZ, 0xc0, !PT ;  /* 0x0003ffff00097812 */ /* 0x000fca00078ec0ff */
[----:B0-----:R-:W-:Y:S02]  /*0130*/  IMAD.WIDE.U32 R2, R9, 0x4, R2 ;  /* 0x0000000409027825 */ /* 0x001fe400078e0002 */
[----:B------:R-:W0:Y:S04]  /*0140*/  LDC.64 R8, c[0x0][0x390] ;  /* 0x0000e400ff087b82 */ /* 0x000e280000000a00 */
[----:B------:R-:W4:Y:S01]  /*0150*/  LDG.E R2, desc[UR4][R2.64] ;  /* 0x0000000402027981 */ /* 0x000f22000c1e1900 */
[----:B--2---:R-:W-:-:S05]  /*0160*/  LEA R11, R6, R11, 0xe ;  /* 0x0000000b060b7211 */ /* 0x004fca00078e70ff */
[----:B---3--:R-:W-:-:S06]  /*0170*/  IMAD.WIDE.U32 R4, R11, 0x4, R4 ;  /* 0x000000040b047825 */ /* 0x008fcc00078e0004 */
[----:B------:R-:W4:Y:S01]  /*0180*/  LDG.E R5, desc[UR4][R4.64] ;  /* 0x0000000404057981 */ /* 0x000f22000c1e1900 */
[----:B------:R-:W-:-:S05]  /*0190*/  LEA R7, R13, R0, 0x12 ;  /* 0x000000000d077211 */ /* 0x000fca00078e90ff */
[----:B0-----:R-:W-:-:S04]  /*01a0*/  IMAD.WIDE.U32 R6, R7, 0x4, R8 ;  /* 0x0000000407067825 */ /* 0x001fc800078e0008 */
[----:B----4-:R-:W-:-:S05]  /*01b0*/  FADD R9, R2, R5 ;  /* 0x0000000502097221 */ /* 0x010fca0000000000 */
[----:B------:R-:W-:Y:S01]  /*01c0*/  STG.E desc[UR4][R6.64], R9 ;  /* 0x0000000906007986 */ /* 0x000fe2000c101904 */
[----:B------:R-:W-:Y:S05]  /*01d0*/  EXIT ;  /* 0x000000000000794d */ /* 0x000fea0003800000 */
.L_x_19:
        /* <DEDUP_REMOVED lines=10> */
.L_x_60:


//--------------------- .text.forward_log_sum_exp --------------------------
	.section	.text.forward_log_sum_exp,"ax",@progbits
	.align	128
        .global         forward_log_sum_exp
        .type           forward_log_sum_exp,@function
        .size           forward_log_sum_exp,(.L_x_61 - forward_log_sum_exp)
        .other          forward_log_sum_exp,@"STO_CUDA_ENTRY STV_DEFAULT"
forward_log_sum_exp:
.text.forward_log_sum_exp:
[----:B------:R-:W-:Y:S01]  /*0000*/  LDC R1, c[0x0][0x37c] ;  /* 0x0000df00ff017b82 */ /* 0x000fe20000000800 */
[----:B------:R-:W0:Y:S07]  /*0010*/  S2R R9, SR_CTAID.X ;  /* 0x0000000000097919 */ /* 0x000e2e0000002500 */
[----:B------:R-:W1:Y:S01]  /*0020*/  LDC.64 R2, c[0x0][0x388] ;  /* 0x0000e200ff027b82 */ /* 0x000e620000000a00 */
[----:B------:R-:W2:Y:S01]  /*0030*/  LDCU.64 UR6, c[0x0][0x358] ;  /* 0x00006b00ff0677ac */ /* 0x000ea20008000a00 */
[----:B------:R-:W3:Y:S06]  /*0040*/  S2R R0, SR_TID.X ;  /* 0x0000000000007919 */ /* 0x000eec0000002100 */
[----:B------:R-:W4:Y:S01]  /*0050*/  LDC.64 R4, c[0x0][0x380] ;  /* 0x0000e000ff047b82 */ /* 0x000f220000000a00 */
[C---:B0-----:R-:W-:Y:S01]  /*0060*/  SHF.L.U32 R7, R9.reuse, 0x12, RZ ;  /* 0x0000001209077819 */ /* 0x041fe200000006ff */
[----:B-1----:R-:W-:-:S03]  /*0070*/  IMAD.WIDE.U32 R2, R9, 0x4, R2 ;  /* 0x0000000409027825 */ /* 0x002fc600078e0002 */
[----:B---3--:R-:W-:Y:S02]  /*0080*/  LOP3.LUT R15, R7, R0, RZ, 0xfc, !PT ;  /* 0x00000000070f7212 */ /* 0x008fe400078efcff */
[----:B--2---:R-:W2:Y:S03]  /*0090*/  LDG.E R10, desc[UR6][R2.64] ;  /* 0x00000006020a7981 */ /* 0x004ea6000c1e1900 */
[----:B----4-:R-:W-:-:S06]  /*00a0*/  IMAD.WIDE.U32 R8, R15, 0x4, R4 ;  /* 0x000000040f087825 */ /* 0x010fcc00078e0004 */
[----:B------:R-:W2:Y:S01]  /*00b0*/  LDG.E R9, desc[UR6][R8.64] ;  /* 0x0000000608097981 */ /* 0x000ea2000c1e1900 */
[----:B------:R-:W-:Y:S01]  /*00c0*/  HFMA2 R11, -RZ, RZ, 0.96630859375, -0.0022525787353515625 ;  /* 0x3bbb989dff0b7431 */ /* 0x000fe200000001ff */
[----:B------:R-:W-:Y:S01]  /*00d0*/  MOV R12, 0x437c0000 ;  /* 0x437c0000000c7802 */ /* 0x000fe20000000f00 */
[----:B------:R-:W0:Y:S01]  /*00e0*/  S2UR UR5, SR_CgaCtaId ;  /* 0x00000000000579c3 */ /* 0x000e220000008800 */
[----:B------:R-:W-:Y:S02]  /*00f0*/  UMOV UR4, 0x400 ;  /* 0x0000040000047882 */ /* 0x000fe40000000000 */
[----:B0-----:R-:W-:Y:S01]  /*0100*/  ULEA UR4, UR5, UR4, 0x18 ;  /* 0x0000000405047291 */ /* 0x001fe2000f8ec0ff */
[----:B------:R-:W-:Y:S01]  /*0110*/  BSSY.RECONVERGENT B0, `(.L_x_20) ;  /* 0x00000cf000007945 */ /* 0x000fe20003800200 */
[----:B--2---:R-:W-:-:S04]  /*0120*/  FADD R6, -R10, R9 ;  /* 0x000000090a067221 */ /* 0x004fc80000000100 */
[----:B------:R-:W-:-:S04]  /*0130*/  FFMA.SAT R13, R6, R11, 0.5 ;  /* 0x3f000000060d7423 */ /* 0x000fc8000000200b */
[----:B------:R-:W-:-:S04]  /*0140*/  FFMA.RM R13, R13, R12, 12582913 ;  /* 0x4b4000010d0d7423 */ /* 0x000fc8000000400c */
[----:B------:R-:W-:-:S04]  /*0150*/  FADD R17, R13, -12583039 ;  /* 0xcb40007f0d117421 */ /* 0x000fc80000000000 */
[----:B------:R-:W-:-:S04]  /*0160*/  FFMA R17, R6, 1.4426950216293334961, -R17 ;  /* 0x3fb8aa3b06117823 */ /* 0x000fc80000000811 */
[----:B------:R-:W-:-:S06]  /*0170*/  FFMA R17, R6, 1.925963033500011079e-08, R17 ;  /* 0x32a5706006117823 */ /* 0x000fcc0000000011 */
[----:B------:R-:W0:Y:S01]  /*0180*/  MUFU.EX2 R17, R17 ;  /* 0x0000001100117308 */ /* 0x000e220000000800 */
[----:B------:R-:W-:Y:S02]  /*0190*/  SHF.L.U32 R6, R13, 0x17, RZ ;  /* 0x000000170d067819 */ /* 0x000fe400000006ff */
[----:B------:R-:W-:-:S03]  /*01a0*/  LEA R13, R0, UR4, 0x2 ;  /* 0x00000004000d7c11 */ /* 0x000fc6000f8e10ff */
[----:B0-----:R-:W-:Y:S01]  /*01b0*/  FMUL R18, R6, R17 ;  /* 0x0000001106127220 */ /* 0x001fe20000400000 */
[----:B------:R-:W-:-:S04]  /*01c0*/  IADD3 R6, PT, PT, R7, 0x40000, RZ ;  /* 0x0004000007067810 */ /* 0x000fc80007ffe0ff */
[----:B------:R0:W-:Y:S01]  /*01d0*/  STS [R13], R18 ;  /* 0x000000120d007388 */ /* 0x0001e20000000800 */
[----:B------:R-:W-:-:S13]  /*01e0*/  ISETP.GE.U32.AND P0, PT, R15, R6, PT ;  /* 0x000000060f00720c */ /* 0x000fda0003f06070 */
[----:B0-----:R-:W-:Y:S05]  /*01f0*/  @P0 BRA `(.L_x_21) ;  /* 0x0000000c00000947 */ /* 0x001fea0003800000 */
[----:B------:R-:W-:Y:S01]  /*0200*/  LOP3.LUT R9, RZ, R0, RZ, 0x33, !PT ;  /* 0x00000000ff097212 */ /* 0x000fe200078e33ff */
[----:B------:R-:W-:Y:S01]  /*0210*/  BSSY.RECONVERGENT B1, `(.L_x_22) ;  /* 0x0000063000017945 */ /* 0x000fe20003800200 */
[----:B------:R-:W-:-:S04]  /*0220*/  VIADDMNMX.U32 R14, R15, 0x200, R6, !PT ;  /* 0x000002000f0e7846 */ /* 0x000fc80007800006 */
[----:B------:R-:W-:-:S04]  /*0230*/  IADD3 R14, PT, PT, R14, R9, RZ ;  /* 0x000000090e0e7210 */ /* 0x000fc80007ffe0ff */
[----:B------:R-:W-:-:S04]  /*0240*/  IADD3 R7, PT, PT, -R7, R14, RZ ;  /* 0x0000000e07077210 */ /* 0x000fc80007ffe1ff */
[C---:B------:R-:W-:Y:S02]  /*0250*/  ISETP.GE.U32.AND P1, PT, R7.reuse, 0xe00, PT ;  /* 0x00000e000700780c */ /* 0x040fe40003f26070 */
[----:B------:R-:W-:-:S04]  /*0260*/  LEA.HI R16, R7, 0x1, RZ, 0x17 ;  /* 0x0000000107107811 */ /* 0x000fc800078fb8ff */
[----:B------:R-:W-:-:S04]  /*0270*/  LOP3.LUT R22, R16, 0x7, RZ, 0xc0, !PT ;  /* 0x0000000710167812 */ /* 0x000fc800078ec0ff */
[----:B------:R-:W-:-:S03]  /*0280*/  ISETP.NE.AND P0, PT, R22, RZ, PT ;  /* 0x000000ff1600720c */ /* 0x000fc60003f05270 */
[----:B------:R-:W-:Y:S10]  /*0290*/  @!P1 BRA `(.L_x_23) ;  /* 0x0000000400689947 */ /* 0x000ff40003800000 */
[----:B------:R-:W0:Y:S01]  /*02a0*/  LDC.64 R6, c[0x0][0x380] ;  /* 0x0000e000ff067b82 */ /* 0x000e220000000a00 */
[----:B------:R-:W-:-:S04]  /*02b0*/  LOP3.LUT R17, R16, 0xfffff8, RZ, 0xc0, !PT ;  /* 0x00fffff810117812 */ /* 0x000fc800078ec0ff */
[----:B------:R-:W-:Y:S02]  /*02c0*/  IADD3 R17, PT, PT, -R17, RZ, RZ ;  /* 0x000000ff11117210 */ /* 0x000fe40007ffe1ff */
[----:B0-----:R-:W-:-:S04]  /*02d0*/  IADD3 R6, P1, PT, R6, 0x2000, RZ ;  /* 0x0000200006067810 */ /* 0x001fc80007f3e0ff */
[----:B------:R-:W-:-:S09]  /*02e0*/  IADD3.X R7, PT, PT, RZ, R7, RZ, P1, !PT ;  /* 0x00000007ff077210 */ /* 0x000fd20000ffe4ff */
.L_x_24:
[----:B------:R-:W-:-:S05]  /*02f0*/  IMAD.WIDE R8, R15, 0x4, R6 ;  /* 0x000000040f087825 */ /* 0x000fca00078e0206 */
[----:B------:R-:W2:Y:S04]  /*0300*/  LDG.E R23, desc[UR6][R8.64+-0x2000] ;  /* 0xffe0000608177981 */ /* 0x000ea8000c1e1900 */
[----:B------:R-:W3:Y:S04]  /*0310*/  LDG.E R25, desc[UR6][R8.64+-0x1800] ;  /* 0xffe8000608197981 */ /* 0x000ee8000c1e1900 */
[----:B------:R-:W4:Y:S04]  /*0320*/  LDG.E R21, desc[UR6][R8.64+-0x1000] ;  /* 0xfff0000608157981 */ /* 0x000f28000c1e1900 */
[----:B------:R-:W5:Y:S01]  /*0330*/  LDG.E R19, desc[UR6][R8.64+-0x800] ;  /* 0xfff8000608137981 */ /* 0x000f62000c1e1900 */
[----:B--2---:R-:W-:-:S04]  /*0340*/  FADD R26, -R10, R23 ;  /* 0x000000170a1a7221 */ /* 0x004fc80000000100 */
[----:B------:R-:W-:Y:S01]  /*0350*/  FFMA.SAT R23, R26, R11, 0.5 ;  /* 0x3f0000001a177423 */ /* 0x000fe2000000200b */
[----:B---3--:R-:W-:-:S03]  /*0360*/  FADD R24, -R10, R25 ;  /* 0x000000190a187221 */ /* 0x008fc60000000100 */
[----:B------:R-:W-:Y:S01]  /*0370*/  FFMA.RM R20, R23, R12, 12582913 ;  /* 0x4b40000117147423 */ /* 0x000fe2000000400c */
[----:B------:R-:W-:-:S03]  /*0380*/  FFMA.SAT R27, R24, R11, 0.5 ;  /* 0x3f000000181b7423 */ /* 0x000fc6000000200b */
[C---:B------:R-:W-:Y:S01]  /*0390*/  FADD R23, R20.reuse, -12583039 ;  /* 0xcb40007f14177421 */ /* 0x040fe20000000000 */
[----:B------:R-:W-:-:S03]  /*03a0*/  SHF.L.U32 R29, R20, 0x17, RZ ;  /* 0x00000017141d7819 */ /* 0x000fc600000006ff */
[----:B------:R-:W-:Y:S01]  /*03b0*/  FFMA R25, R26, 1.4426950216293334961, -R23 ;  /* 0x3fb8aa3b1a197823 */ /* 0x000fe20000000817 */
[----:B------:R-:W-:-:S03]  /*03c0*/  FFMA.RM R23, R27, R12, 12582913 ;  /* 0x4b4000011b177423 */ /* 0x000fc6000000400c */
[----:B------:R-:W-:Y:S01]  /*03d0*/  FFMA R27, R26, 1.925963033500011079e-08, R25 ;  /* 0x32a570601a1b7823 */ /* 0x000fe20000000019 */
[C---:B------:R-:W-:Y:S01]  /*03e0*/  FADD R25, R23.reuse, -12583039 ;  /* 0xcb40007f17197421 */ /* 0x040fe20000000000 */
[----:B-----5:R-:W-:Y:S01]  /*03f0*/  FADD R26, -R10, R19 ;  /* 0x000000130a1a7221 */ /* 0x020fe20000000100 */
[----:B------:R-:W-:Y:S02]  /*0400*/  SHF.L.U32 R23, R23, 0x17, RZ ;  /* 0x0000001717177819 */ /* 0x000fe400000006ff */
[C---:B------:R-:W-:Y:S01]  /*0410*/  FFMA R25, R24.reuse, 1.4426950216293334961, -R25 ;  /* 0x3fb8aa3b18197823 */ /* 0x040fe20000000819 */
[----:B------:R-:W0:Y:S03]  /*0420*/  MUFU.EX2 R27, R27 ;  /* 0x0000001b001b7308 */ /* 0x000e260000000800 */
[----:B------:R-:W-:Y:S01]  /*0430*/  FFMA R25, R24, 1.925963033500011079e-08, R25 ;  /* 0x32a5706018197823 */ /* 0x000fe20000000019 */
[----:B----4-:R-:W-:-:S04]  /*0440*/  FADD R24, -R10, R21 ;  /* 0x000000150a187221 */ /* 0x010fc80000000100 */
[----:B------:R-:W-:Y:S01]  /*0450*/  FFMA.SAT R21, R24, R11, 0.5 ;  /* 0x3f00000018157423 */ /* 0x000fe2000000200b */
[----:B------:R-:W1:Y:S01]  /*0460*/  MUFU.EX2 R25, R25 ;  /* 0x0000001900197308 */ /* 0x000e620000000800 */
[----:B0-----:R-:W-:Y:S02]  /*0470*/  FFMA R20, R29, R27, R18 ;  /* 0x0000001b1d147223 */ /* 0x001fe40000000012 */
[-C--:B------:R-:W-:Y:S01]  /*0480*/  FFMA.RM R18, R21, R12.reuse, 12582913 ;  /* 0x4b40000115127423 */ /* 0x080fe2000000400c */
[----:B------:R-:W-:Y:S01]  /*0490*/  FFMA.SAT R21, R26, R11, 0.5 ;  /* 0x3f0000001a157423 */ /* 0x000fe2000000200b */
[----:B------:R-:W2:Y:S02]  /*04a0*/  LDG.E R27, desc[UR6][R8.64] ;  /* 0x00000006081b7981 */ /* 0x000ea4000c1e1900 */
[----:B------:R-:W-:Y:S01]  /*04b0*/  FADD R19, R18, -12583039 ;  /* 0xcb40007f12137421 */ /* 0x000fe20000000000 */
[----:B------:R-:W-:-:S03]  /*04c0*/  FFMA.RM R21, R21, R12, 12582913 ;  /* 0x4b40000115157423 */ /* 0x000fc6000000400c */
[C---:B------:R-:W-:Y:S01]  /*04d0*/  FFMA R19, R24.reuse, 1.4426950216293334961, -R19 ;  /* 0x3fb8aa3b18137823 */ /* 0x040fe20000000813 */
[----:B-1----:R-:W-:Y:S02]  /*04e0*/  FFMA R20, R23, R25, R20 ;  /* 0x0000001917147223 */ /* 0x002fe40000000014 */
[----:B------:R-:W3:Y:S01]  /*04f0*/  LDG.E R23, desc[UR6][R8.64+0x800] ;  /* 0x0008000608177981 */ /* 0x000ee2000c1e1900 */
[----:B------:R-:W-:Y:S01]  /*0500*/  FFMA R28, R24, 1.925963033500011079e-08, R19 ;  /* 0x32a57060181c7823 */ /* 0x000fe20000000013 */
[----:B------:R-:W-:Y:S02]  /*0510*/  FADD R19, R21, -12583039 ;  /* 0xcb40007f15137421 */ /* 0x000fe40000000000 */
[----:B------:R-:W4:Y:S02]  /*0520*/  LDG.E R25, desc[UR6][R8.64+0x1800] ;  /* 0x0018000608197981 */ /* 0x000f24000c1e1900 */
[----:B------:R-:W-:-:S04]  /*0530*/  FFMA R19, R26, 1.4426950216293334961, -R19 ;  /* 0x3fb8aa3b1a137823 */ /* 0x000fc80000000813 */
[----:B------:R-:W-:Y:S02]  /*0540*/  FFMA R26, R26, 1.925963033500011079e-08, R19 ;  /* 0x32a570601a1a7823 */ /* 0x000fe40000000013 */
[----:B------:R0:W5:Y:S01]  /*0550*/  LDG.E R19, desc[UR6][R8.64+0x1000] ;  /* 0x0010000608137981 */ /* 0x000162000c1e1900 */
[----:B------:R-:W1:Y:S01]  /*0560*/  MUFU.EX2 R28, R28 ;  /* 0x0000001c001c7308 */ /* 0x000e620000000800 */
[----:B------:R-:W-:-:S07]  /*0570*/  SHF.L.U32 R29, R18, 0x17, RZ ;  /* 0x00000017121d7819 */ /* 0x000fce00000006ff */
[----:B------:R-:W0:Y:S01]  /*0580*/  MUFU.EX2 R26, R26 ;  /* 0x0000001a001a7308 */ /* 0x000e220000000800 */
[----:B-1----:R-:W-:Y:S01]  /*0590*/  FFMA R29, R29, R28, R20 ;  /* 0x0000001c1d1d7223 */ /* 0x002fe20000000014 */
[----:B------:R-:W-:-:S05]  /*05a0*/  SHF.L.U32 R20, R21, 0x17, RZ ;  /* 0x0000001715147819 */ /* 0x000fca00000006ff */
[----:B0-----:R-:W-:Y:S01]  /*05b0*/  FFMA R20, R20, R26, R29 ;  /* 0x0000001a14147223 */ /* 0x001fe2000000001d */
[----:B------:R-:W-:-:S04]  /*05c0*/  IADD3 R17, PT, PT, R17, 0x8, RZ ;  /* 0x0000000811117810 */ /* 0x000fc80007ffe0ff */
[----:B------:R-:W-:Y:S02]  /*05d0*/  ISETP.NE.AND P1, PT, R17, RZ, PT ;  /* 0x000000ff1100720c */ /* 0x000fe40003f25270 */
[----:B------:R-:W-:Y:S01]  /*05e0*/  IADD3 R15, PT, PT, R15, 0x1000, RZ ;  /* 0x000010000f0f7810 */ /* 0x000fe20007ffe0ff */
[----:B--2---:R-:W-:-:S04]  /*05f0*/  FADD R24, -R10, R27 ;  /* 0x0000001b0a187221 */ /* 0x004fc80000000100 */
[----:B------:R-:W-:-:S04]  /*0600*/  FFMA.SAT R27, R24, R11, 0.5 ;  /* 0x3f000000181b7423 */ /* 0x000fc8000000200b */
[----:B------:R-:W-:Y:S01]  /*0610*/  FFMA.RM R18, R27, R12, 12582913 ;  /* 0x4b4000011b127423 */ /* 0x000fe2000000400c */
[----:B---3--:R-:W-:-:S03]  /*0620*/  FADD R23, -R10, R23 ;  /* 0x000000170a177221 */ /* 0x008fc60000000100 */
[----:B------:R-:W-:Y:S01]  /*0630*/  FADD R9, R18, -12583039 ;  /* 0xcb40007f12097421 */ /* 0x000fe20000000000 */
[----:B------:R-:W-:-:S03]  /*0640*/  FFMA.SAT R21, R23, R11, 0.5 ;  /* 0x3f00000017157423 */ /* 0x000fc6000000200b */
[----:B------:R-:W-:Y:S01]  /*0650*/  FFMA R9, R24, 1.4426950216293334961, -R9 ;  /* 0x3fb8aa3b18097823 */ /* 0x000fe20000000809 */
[----:B------:R-:W-:Y:S01]  /*0660*/  FFMA.RM R8, R21, R12, 12582913 ;  /* 0x4b40000115087423 */ /* 0x000fe2000000400c */
[----:B-----5:R-:W-:Y:S02]  /*0670*/  FADD R26, -R10, R19 ;  /* 0x000000130a1a7221 */ /* 0x020fe40000000100 */
[----:B------:R-:W-:Y:S02]  /*0680*/  FFMA R24, R24, 1.925963033500011079e-08, R9 ;  /* 0x32a5706018187823 */ /* 0x000fe40000000009 */
[----:B------:R-:W-:Y:S01]  /*0690*/  FFMA.SAT R9, R26, R11, 0.5 ;  /* 0x3f0000001a097423 */ /* 0x000fe2000000200b */
[----:B------:R-:W-:-:S03]  /*06a0*/  FADD R28, R8, -12583039 ;  /* 0xcb40007f081c7421 */ /* 0x000fc60000000000 */
[----:B------:R-:W-:Y:S01]  /*06b0*/  FFMA.RM R9, R9, R12, 12582913 ;  /* 0x4b40000109097423 */ /* 0x000fe2000000400c */
[----:B------:R-:W-:-:S03]  /*06c0*/  FFMA R28, R23, 1.4426950216293334961, -R28 ;  /* 0x3fb8aa3b171c7823 */ /* 0x000fc6000000081c */
[----:B------:R-:W-:Y:S01]  /*06d0*/  FADD R19, R9, -12583039 ;  /* 0xcb40007f09137421 */ /* 0x000fe20000000000 */
[----:B------:R-:W-:Y:S01]  /*06e0*/  FFMA R21, R23, 1.925963033500011079e-08, R28 ;  /* 0x32a5706017157823 */ /* 0x000fe2000000001c */
[----:B----4-:R-:W-:Y:S02]  /*06f0*/  FADD R28, -R10, R25 ;  /* 0x000000190a1c7221 */ /* 0x010fe40000000100 */
[----:B------:R-:W-:-:S04]  /*0700*/  FFMA R19, R26, 1.4426950216293334961, -R19 ;  /* 0x3fb8aa3b1a137823 */ /* 0x000fc80000000813 */
[----:B------:R-:W-:Y:S01]  /*0710*/  FFMA R23, R26, 1.925963033500011079e-08, R19 ;  /* 0x32a570601a177823 */ /* 0x000fe20000000013 */
[----:B------:R-:W-:Y:S01]  /*0720*/  FFMA.SAT R19, R28, R11, 0.5 ;  /* 0x3f0000001c137423 */ /* 0x000fe2000000200b */
[----:B------:R-:W0:Y:S03]  /*0730*/  MUFU.EX2 R25, R24 ;  /* 0x0000001800197308 */ /* 0x000e260000000800 */
[----:B------:R-:W-:-:S04]  /*0740*/  FFMA.RM R19, R19, R12, 12582913 ;  /* 0x4b40000113137423 */ /* 0x000fc8000000400c */
[----:B------:R-:W-:Y:S01]  /*0750*/  FADD R27, R19, -12583039 ;  /* 0xcb40007f131b7421 */ /* 0x000fe20000000000 */
[----:B------:R-:W1:Y:S03]  /*0760*/  MUFU.EX2 R21, R21 ;  /* 0x0000001500157308 */ /* 0x000e660000000800 */
[----:B------:R-:W-:-:S04]  /*0770*/  FFMA R27, R28, 1.4426950216293334961, -R27 ;  /* 0x3fb8aa3b1c1b7823 */ /* 0x000fc8000000081b */
[----:B------:R-:W-:Y:S01]  /*0780*/  FFMA R28, R28, 1.925963033500011079e-08, R27 ;  /* 0x32a570601c1c7823 */ /* 0x000fe2000000001b */
[----:B------:R-:W2:Y:S01]  /*0790*/  MUFU.EX2 R23, R23 ;  /* 0x0000001700177308 */ /* 0x000ea20000000800 */
[----:B------:R-:W-:-:S07]  /*07a0*/  SHF.L.U32 R27, R18, 0x17, RZ ;  /* 0x00000017121b7819 */ /* 0x000fce00000006ff */
[----:B------:R-:W3:Y:S01]  /*07b0*/  MUFU.EX2 R18, R28 ;  /* 0x0000001c00127308 */ /* 0x000ee20000000800 */
[----:B0-----:R-:W-:Y:S01]  /*07c0*/  FFMA R20, R27, R25, R20 ;  /* 0x000000191b147223 */ /* 0x001fe20000000014 */
[----:B------:R-:W-:Y:S02]  /*07d0*/  SHF.L.U32 R25, R8, 0x17, RZ ;  /* 0x0000001708197819 */ /* 0x000fe400000006ff */
[----:B------:R-:W-:-:S03]  /*07e0*/  SHF.L.U32 R9, R9, 0x17, RZ ;  /* 0x0000001709097819 */ /* 0x000fc600000006ff */
[----:B-1----:R-:W-:Y:S01]  /*07f0*/  FFMA R20, R25, R21, R20 ;  /* 0x0000001519147223 */ /* 0x002fe20000000014 */
[----:B------:R-:W-:-:S03]  /*0800*/  SHF.L.U32 R8, R19, 0x17, RZ ;  /* 0x0000001713087819 */ /* 0x000fc600000006ff */
[----:B--2---:R-:W-:-:S04]  /*0810*/  FFMA R9, R9, R23, R20 ;  /* 0x0000001709097223 */ /* 0x004fc80000000014 */
[----:B---3--:R-:W-:Y:S01]  /*0820*/  FFMA R18, R8, R18, R9 ;  /* 0x0000001208127223 */ /* 0x008fe20000000009 */
[----:B------:R-:W-:Y:S06]  /*0830*/  @P1 BRA `(.L_x_24) ;  /* 0xfffffff800ac1947 */ /* 0x000fec000383ffff */
.L_x_23:
[----:B------:R-:W-:Y:S05]  /*0840*/  BSYNC.RECONVERGENT B1 ;  /* 0x0000000000017941 */ /* 0x000fea0003800200 */
.L_x_22:
[----:B------:R-:W-:Y:S04]  /*0850*/  BSSY.RECONVERGENT B1, `(.L_x_25) ;  /* 0x0000059000017945 */ /* 0x000fe80003800200 */
[----:B------:R-:W-:Y:S05]  /*0860*/  @!P0 BRA `(.L_x_26) ;  /* 0x00000004005c8947 */ /* 0x000fea0003800000 */
[----:B------:R-:W-:Y:S01]  /*0870*/  ISETP.GE.U32.AND P0, PT, R22, 0x4, PT ;  /* 0x000000041600780c */ /* 0x000fe20003f06070 */
[----:B------:R-:W-:Y:S01]  /*0880*/  BSSY.RECONVERGENT B2, `(.L_x_27) ;  /* 0x000002d000027945 */ /* 0x000fe20003800200 */
[----:B------:R-:W-:-:S11]  /*0890*/  LOP3.LUT P1, R16, R16, 0x3, RZ, 0xc0, !PT ;  /* 0x0000000310107812 */ /* 0x000fd6000782c0ff */
[----:B------:R-:W-:Y:S05]  /*08a0*/  @!P0 BRA `(.L_x_28) ;  /* 0x0000000000a88947 */ /* 0x000fea0003800000 */
[----:B------:R-:W-:-:S05]  /*08b0*/  IMAD.WIDE R20, R15, 0x4, R4 ;  /* 0x000000040f147825 */ /* 0x000fca00078e0204 */
[----:B------:R-:W2:Y:S04]  /*08c0*/  LDG.E R7, desc[UR6][R20.64] ;  /* 0x0000000614077981 */ /* 0x000ea8000c1e1900 */
[----:B------:R-:W3:Y:S04]  /*08d0*/  LDG.E R9, desc[UR6][R20.64+0x800] ;  /* 0x0008000614097981 */ /* 0x000ee8000c1e1900 */
[----:B------:R-:W4:Y:S04]  /*08e0*/  LDG.E R19, desc[UR6][R20.64+0x1000] ;  /* 0x0010000614137981 */ /* 0x000f28000c1e1900 */
[----:B------:R-:W5:Y:S01]  /*08f0*/  LDG.E R25, desc[UR6][R20.64+0x1800] ;  /* 0x0018000614197981 */ /* 0x000f62000c1e1900 */
[----:B------:R-:W-:Y:S01]  /*0900*/  IADD3 R15, PT, PT, R15, 0x800, RZ ;  /* 0x000008000f0f7810 */ /* 0x000fe20007ffe0ff */
[----:B--2---:R-:W-:-:S04]  /*0910*/  FADD R24, -R10, R7 ;  /* 0x000000070a187221 */ /* 0x004fc80000000100 */
[----:B------:R-:W-:Y:S01]  /*0920*/  FFMA.SAT R7, R24, R11, 0.5 ;  /* 0x3f00000018077423 */ /* 0x000fe2000000200b */
[----:B---3--:R-:W-:-:S03]  /*0930*/  FADD R22, -R10, R9 ;  /* 0x000000090a167221 */ /* 0x008fc60000000100 */
[-C--:B------:R-:W-:Y:S01]  /*0940*/  FFMA.RM R7, R7, R12.reuse, 12582913 ;  /* 0x4b40000107077423 */ /* 0x080fe2000000400c */
[-C--:B------:R-:W-:Y:S01]  /*0950*/  FFMA.SAT R17, R22, R11.reuse, 0.5 ;  /* 0x3f00000016117423 */ /* 0x080fe2000000200b */
[----:B----4-:R-:W-:Y:S02]  /*0960*/  FADD R8, -R10, R19 ;  /* 0x000000130a087221 */ /* 0x010fe40000000100 */
[----:B------:R-:W-:Y:S01]  /*0970*/  FADD R9, R7, -12583039 ;  /* 0xcb40007f07097421 */ /* 0x000fe20000000000 */
[-C--:B------:R-:W-:Y:S01]  /*0980*/  FFMA.RM R6, R17, R12.reuse, 12582913 ;  /* 0x4b40000111067423 */ /* 0x080fe2000000400c */
[-C--:B------:R-:W-:Y:S01]  /*0990*/  FFMA.SAT R23, R8, R11.reuse, 0.5 ;  /* 0x3f00000008177423 */ /* 0x080fe2000000200b */
[----:B-----5:R-:W-:Y:S01]  /*09a0*/  FADD R20, -R10, R25 ;  /* 0x000000190a147221 */ /* 0x020fe20000000100 */
[----:B------:R-:W-:Y:S01]  /*09b0*/  FFMA R9, R24, 1.4426950216293334961, -R9 ;  /* 0x3fb8aa3b18097823 */ /* 0x000fe20000000809 */
[----:B------:R-:W-:Y:S01]  /*09c0*/  FADD R17, R6, -12583039 ;  /* 0xcb40007f06117421 */ /* 0x000fe20000000000 */
[----:B------:R-:W-:Y:S01]  /*09d0*/  SHF.L.U32 R7, R7, 0x17, RZ ;  /* 0x0000001707077819 */ /* 0x000fe200000006ff */
[----:B------:R-:W-:Y:S01]  /*09e0*/  FFMA.SAT R25, R20, R11, 0.5 ;  /* 0x3f00000014197423 */ /* 0x000fe2000000200b */
[----:B------:R-:W-:Y:S01]  /*09f0*/  FFMA R19, R24, 1.925963033500011079e-08, R9 ;  /* 0x32a5706018137823 */ /* 0x000fe20000000009 */
[----:B------:R-:W-:Y:S01]  /*0a00*/  FFMA R17, R22, 1.4426950216293334961, -R17 ;  /* 0x3fb8aa3b16117823 */ /* 0x000fe20000000811 */
[----:B------:R-:W-:-:S03]  /*0a10*/  FFMA.RM R9, R23, R12, 12582913 ;  /* 0x4b40000117097423 */ /* 0x000fc6000000400c */
[----:B------:R-:W-:Y:S01]  /*0a20*/  FFMA R21, R22, 1.925963033500011079e-08, R17 ;  /* 0x32a5706016157823 */ /* 0x000fe20000000011 */
[----:B------:R-:W-:Y:S01]  /*0a30*/  FADD R23, R9, -12583039 ;  /* 0xcb40007f09177421 */ /* 0x000fe20000000000 */
[----:B------:R-:W-:Y:S01]  /*0a40*/  FFMA.RM R17, R25, R12, 12582913 ;  /* 0x4b40000119117423 */ /* 0x000fe2000000400c */
[----:B------:R-:W0:Y:S02]  /*0a50*/  MUFU.EX2 R19, R19 ;  /* 0x0000001300137308 */ /* 0x000e240000000800 */
[C---:B------:R-:W-:Y:S01]  /*0a60*/  FFMA R23, R8.reuse, 1.4426950216293334961, -R23 ;  /* 0x3fb8aa3b08177823 */ /* 0x040fe20000000817 */
[C---:B------:R-:W-:Y:S01]  /*0a70*/  FADD R25, R17.reuse, -12583039 ;  /* 0xcb40007f11197421 */ /* 0x040fe20000000000 */
[----:B------:R-:W-:Y:S02]  /*0a80*/  SHF.L.U32 R17, R17, 0x17, RZ ;  /* 0x0000001711117819 */ /* 0x000fe400000006ff */
[----:B------:R-:W-:Y:S01]  /*0a90*/  FFMA R8, R8, 1.925963033500011079e-08, R23 ;  /* 0x32a5706008087823 */ /* 0x000fe20000000017 */
[----:B------:R-:W-:Y:S01]  /*0aa0*/  FFMA R25, R20, 1.4426950216293334961, -R25 ;  /* 0x3fb8aa3b14197823 */ /* 0x000fe20000000819 */
[----:B------:R-:W1:Y:S01]  /*0ab0*/  MUFU.EX2 R21, R21 ;  /* 0x0000001500157308 */ /* 0x000e620000000800 */
[----:B------:R-:W-:-:S02]  /*0ac0*/  SHF.L.U32 R23, R6, 0x17, RZ ;  /* 0x0000001706177819 */ /* 0x000fc400000006ff */
[----:B------:R-:W-:Y:S01]  /*0ad0*/  FFMA R25, R20, 1.925963033500011079e-08, R25 ;  /* 0x32a5706014197823 */ /* 0x000fe20000000019 */
[----:B------:R-:W-:-:S04]  /*0ae0*/  SHF.L.U32 R6, R9, 0x17, RZ ;  /* 0x0000001709067819 */ /* 0x000fc800000006ff */
[----:B------:R-:W2:Y:S01]  /*0af0*/  MUFU.EX2 R8, R8 ;  /* 0x0000000800087308 */ /* 0x000ea20000000800 */
[----:B0-----:R-:W-:-:S07]  /*0b00*/  FFMA R18, R7, R19, R18 ;  /* 0x0000001307127223 */ /* 0x001fce0000000012 */
[----:B------:R-:W0:Y:S01]  /*0b10*/  MUFU.EX2 R25, R25 ;  /* 0x0000001900197308 */ /* 0x000e220000000800 */
[----:B-1----:R-:W-:-:S04]  /*0b20*/  FFMA R21, R23, R21, R18 ;  /* 0x0000001517157223 */ /* 0x002fc80000000012 */
[----:B--2---:R-:W-:-:S04]  /*0b30*/  FFMA R6, R6, R8, R21 ;  /* 0x0000000806067223 */ /* 0x004fc80000000015 */
[----:B0-----:R-:W-:-:S07]  /*0b40*/  FFMA R18, R17, R25, R6 ;  /* 0x0000001911127223 */ /* 0x001fce0000000006 */
.L_x_28:
[----:B------:R-:W-:Y:S05]  /*0b50*/  BSYNC.RECONVERGENT B2 ;  /* 0x0000000000027941 */ /* 0x000fea0003800200 */
.L_x_27:
[----:B------:R-:W-:Y:S05]  /*0b60*/  @!P1 BRA `(.L_x_26) ;  /* 0x00000000009c9947 */ /* 0x000fea0003800000 */
[----:B------:R-:W-:Y:S01]  /*0b70*/  ISETP.NE.AND P1, PT, R16, 0x1, PT ;  /* 0x000000011000780c */ /* 0x000fe20003f25270 */
[----:B------:R-:W-:Y:S01]  /*0b80*/  BSSY.RECONVERGENT B2, `(.L_x_29) ;  /* 0x0000019000027945 */ /* 0x000fe20003800200 */
[----:B------:R-:W-:-:S11]  /*0b90*/  LOP3.LUT P0, RZ, R14, 0x200, RZ, 0xc0, !PT ;  /* 0x000002000eff7812 */ /* 0x000fd6000780c0ff */
[----:B------:R-:W-:Y:S05]  /*0ba0*/  @!P1 BRA `(.L_x_30) ;  /* 0x0000000000589947 */ /* 0x000fea0003800000 */
[----:B------:R-:W-:-:S05]  /*0bb0*/  IMAD.WIDE R6, R15, 0x4, R4 ;  /* 0x000000040f067825 */ /* 0x000fca00078e0204 */
[----:B------:R-:W2:Y:S04]  /*0bc0*/  LDG.E R9, desc[UR6][R6.64] ;  /* 0x0000000606097981 */ /* 0x000ea8000c1e1900 */
[----:B------:R-:W3:Y:S01]  /*0bd0*/  LDG.E R17, desc[UR6][R6.64+0x800] ;  /* 0x0008000606117981 */ /* 0x000ee2000c1e1900 */
[----:B------:R-:W-:Y:S01]  /*0be0*/  IADD3 R15, PT, PT, R15, 0x400, RZ ;  /* 0x000004000f0f7810 */ /* 0x000fe20007ffe0ff */
[----:B--2---:R-:W-:-:S04]  /*0bf0*/  FADD R8, -R10, R9 ;  /* 0x000000090a087221 */ /* 0x004fc80000000100 */
[----:B------:R-:W-:Y:S01]  /*0c00*/  FFMA.SAT R9, R8, R11, 0.5 ;  /* 0x3f00000008097423 */ /* 0x000fe2000000200b */
[----:B---3--:R-:W-:-:S03]  /*0c10*/  FADD R14, -R10, R17 ;  /* 0x000000110a0e7221 */ /* 0x008fc60000000100 */
[----:B------:R-:W-:Y:S01]  /*0c20*/  FFMA.RM R9, R9, R12, 12582913 ;  /* 0x4b40000109097423 */ /* 0x000fe2000000400c */
[----:B------:R-:W-:-:S03]  /*0c30*/  FFMA.SAT R19, R14, R11, 0.5 ;  /* 0x3f0000000e137423 */ /* 0x000fc6000000200b */
[----:B------:R-:W-:Y:S01]  /*0c40*/  FADD R17, R9, -12583039 ;  /* 0xcb40007f09117421 */ /* 0x000fe20000000000 */
[----:B------:R-:W-:Y:S01]  /*0c50*/  FFMA.RM R19, R19, R12, 12582913 ;  /* 0x4b40000113137423 */ /* 0x000fe2000000400c */
[----:B------:R-:W-:Y:S02]  /*0c60*/  SHF.L.U32 R9, R9, 0x17, RZ ;  /* 0x0000001709097819 */ /* 0x000fe400000006ff */
[C---:B------:R-:W-:Y:S01]  /*0c70*/  FFMA R17, R8.reuse, 1.4426950216293334961, -R17 ;  /* 0x3fb8aa3b08117823 */ /* 0x040fe20000000811 */
[C---:B------:R-:W-:Y:S01]  /*0c80*/  FADD R21, R19.reuse, -12583039 ;  /* 0xcb40007f13157421 */ /* 0x040fe20000000000 */
[----:B------:R-:W-:Y:S02]  /*0c90*/  SHF.L.U32 R6, R19, 0x17, RZ ;  /* 0x0000001713067819 */ /* 0x000fe400000006ff */
[----:B------:R-:W-:Y:S01]  /*0ca0*/  FFMA R17, R8, 1.925963033500011079e-08, R17 ;  /* 0x32a5706008117823 */ /* 0x000fe20000000011 */
[----:B------:R-:W-:-:S04]  /*0cb0*/  FFMA R21, R14, 1.4426950216293334961, -R21 ;  /* 0x3fb8aa3b0e157823 */ /* 0x000fc80000000815 */
[----:B------:R-:W-:Y:S01]  /*0cc0*/  FFMA R21, R14, 1.925963033500011079e-08, R21 ;  /* 0x32a570600e157823 */ /* 0x000fe20000000015 */
[----:B------:R-:W0:Y:S08]  /*0cd0*/  MUFU.EX2 R17, R17 ;  /* 0x0000001100117308 */ /* 0x000e300000000800 */
[----:B------:R-:W1:Y:S01]  /*0ce0*/  MUFU.EX2 R21, R21 ;  /* 0x0000001500157308 */ /* 0x000e620000000800 */
[----:B0-----:R-:W-:-:S04]  /*0cf0*/  FFMA R9, R9, R17, R18 ;  /* 0x0000001109097223 */ /* 0x001fc80000000012 */
[----:B-1----:R-:W-:-:S07]  /*0d00*/  FFMA R18, R6, R21, R9 ;  /* 0x0000001506127223 */ /* 0x002fce0000000009 */
.L_x_30:
[----:B------:R-:W-:Y:S05]  /*0d10*/  BSYNC.RECONVERGENT B2 ;  /* 0x0000000000027941 */ /* 0x000fea0003800200 */
.L_x_29:
[----:B------:R-:W-:Y:S05]  /*0d20*/  @P0 BRA `(.L_x_26) ;  /* 0x00000000002c0947 */ /* 0x000fea0003800000 */
[----:B------:R-:W-:-:S06]  /*0d30*/  IMAD.WIDE R4, R15, 0x4, R4 ;  /* 0x000000040f047825 */ /* 0x000fcc00078e0204 */
[----:B------:R-:W2:Y:S02]  /*0d40*/  LDG.E R5, desc[UR6][R4.64] ;  /* 0x0000000604057981 */ /* 0x000ea4000c1e1900 */
[----:B--2---:R-:W-:-:S04]  /*0d50*/  FADD R6, -R10, R5 ;  /* 0x000000050a067221 */ /* 0x004fc80000000100 */
[----:B------:R-:W-:-:S04]  /*0d60*/  FFMA.SAT R11, R6, R11, 0.5 ;  /* 0x3f000000060b7423 */ /* 0x000fc8000000200b */
[----:B------:R-:W-:-:S04]  /*0d70*/  FFMA.RM R11, R11, R12, 12582913 ;  /* 0x4b4000010b0b7423 */ /* 0x000fc8000000400c */
[C---:B------:R-:W-:Y:S01]  /*0d80*/  FADD R7, R11.reuse, -12583039 ;  /* 0xcb40007f0b077421 */ /* 0x040fe20000000000 */
[----:B------:R-:W-:-:S03]  /*0d90*/  SHF.L.U32 R11, R11, 0x17, RZ ;  /* 0x000000170b0b7819 */ /* 0x000fc600000006ff */
[----:B------:R-:W-:-:S04]  /*0da0*/  FFMA R7, R6, 1.4426950216293334961, -R7 ;  /* 0x3fb8aa3b06077823 */ /* 0x000fc80000000807 */
[----:B------:R-:W-:-:S06]  /*0db0*/  FFMA R7, R6, 1.925963033500011079e-08, R7 ;  /* 0x32a5706006077823 */ /* 0x000fcc0000000007 */
[----:B------:R-:W0:Y:S02]  /*0dc0*/  MUFU.EX2 R7, R7 ;  /* 0x0000000700077308 */ /* 0x000e240000000800 */
[----:B0-----:R-:W-:-:S07]  /*0dd0*/  FFMA R18, R11, R7, R18 ;  /* 0x000000070b127223 */ /* 0x001fce0000000012 */
.L_x_26:
[----:B------:R-:W-:Y:S05]  /*0de0*/  BSYNC.RECONVERGENT B1 ;  /* 0x0000000000017941 */ /* 0x000fea0003800200 */
.L_x_25:
[----:B------:R0:W-:Y:S02]  /*0df0*/  STS [R13], R18 ;  /* 0x000000120d007388 */ /* 0x0001e40000000800 */
.L_x_21:
[----:B------:R-:W-:Y:S05]  /*0e00*/  BSYNC.RECONVERGENT B0 ;  /* 0x0000000000007941 */ /* 0x000fea0003800200 */
.L_x_20:
[----:B------:R-:W-:Y:S01]  /*0e10*/  BAR.SYNC.DEFER_BLOCKING 0x0 ;  /* 0x0000000000007b1d */ /* 0x000fe20000010000 */
[C---:B------:R-:W-:Y:S02]  /*0e20*/  ISETP.GT.U32.AND P1, PT, R0.reuse, 0xff, PT ;  /* 0x000000ff0000780c */ /* 0x040fe40003f24070 */
[----:B------:R-:W-:-:S11]  /*0e30*/  ISETP.GT.U32.AND P0, PT, R0, 0x7f, PT ;  /* 0x0000007f0000780c */ /* 0x000fd60003f04070 */
[----:B------:R-:W-:Y:S04]  /*0e40*/  @!P1 LDS R4, [R13] ;  /* 0x000000000d049984 */ /* 0x000fe80000000800 */
[----:B------:R-:W1:Y:S02]  /*0e50*/  @!P1 LDS R5, [R13+0x400] ;  /* 0x000400000d059984 */ /* 0x000e640000000800 */
[----:B-1----:R-:W-:-:S05]  /*0e60*/  @!P1 FADD R4, R4, R5 ;  /* 0x0000000504049221 */ /* 0x002fca0000000000 */
[----:B------:R-:W-:Y:S01]  /*0e70*/  @!P1 STS [R13], R4 ;  /* 0x000000040d009388 */ /* 0x000fe20000000800 */
[----:B------:R-:W-:Y:S01]  /*0e80*/  BAR.SYNC.DEFER_BLOCKING 0x0 ;  /* 0x0000000000007b1d */ /* 0x000fe20000010000 */
[----:B------:R-:W-:-:S05]  /*0e90*/  ISETP.GT.U32.AND P1, PT, R0, 0x3f, PT ;  /* 0x0000003f0000780c */ /* 0x000fca0003f24070 */
        /* <DEDUP_REMOVED lines=9> */
[----:B------:R1:W-:Y:S01]  /*0f30*/  @!P1 STS [R13], R8 ;  /* 0x000000080d009388 */ /* 0x0003e20000000800 */
[----:B------:R-:W-:Y:S06]  /*0f40*/  BAR.SYNC.DEFER_BLOCKING 0x0 ;  /* 0x0000000000007b1d */ /* 0x000fec0000010000 */
[----:B------:R-:W-:Y:S05]  /*0f50*/  @P0 EXIT ;  /* 0x000000000000094d */ /* 0x000fea0003800000 */
[----:B------:R-:W-:Y:S01]  /*0f60*/  LDS R4, [R13] ;  /* 0x000000000d047984 */ /* 0x000fe20000000800 */
[----:B------:R-:W-:-:S03]  /*0f70*/  ISETP.NE.AND P0, PT, R0, RZ, PT ;  /* 0x000000ff0000720c */ /* 0x000fc60003f05270 */
[----:B------:R-:W2:Y:S02]  /*0f80*/  LDS R5, [R13+0x80] ;  /* 0x000080000d057984 */ /* 0x000ea40000000800 */
[----:B--2---:R-:W-:-:S05]  /*0f90*/  FADD R4, R4, R5 ;  /* 0x0000000504047221 */ /* 0x004fca0000000000 */
[----:B------:R-:W-:Y:S04]  /*0fa0*/  STS [R13], R4 ;  /* 0x000000040d007388 */ /* 0x000fe80000000800 */
[----:B------:R-:W-:Y:S04]  /*0fb0*/  LDS R5, [R13] ;  /* 0x000000000d057984 */ /* 0x000fe80000000800 */
[----:B------:R-:W2:Y:S02]  /*0fc0*/  LDS R6, [R13+0x40] ;  /* 0x000040000d067984 */ /* 0x000ea40000000800 */
[----:B--2---:R-:W-:-:S05]  /*0fd0*/  FADD R6, R5, R6 ;  /* 0x0000000605067221 */ /* 0x004fca0000000000 */
[----:B------:R-:W-:Y:S04]  /*0fe0*/  STS [R13], R6 ;  /* 0x000000060d007388 */ /* 0x000fe80000000800 */
[----:B------:R-:W-:Y:S04]  /*0ff0*/  LDS R5, [R13] ;  /* 0x000000000d057984 */ /* 0x000fe80000000800 */
[----:B-1----:R-:W1:Y:S02]  /*1000*/  LDS R8, [R13+0x20] ;  /* 0x000020000d087984 */ /* 0x002e640000000800 */
[----:B-1----:R-:W-:-:S05]  /*1010*/  FADD R8, R5, R8 ;  /* 0x0000000805087221 */ /* 0x002fca0000000000 */
[----:B------:R-:W-:Y:S04]  /*1020*/  STS [R13], R8 ;  /* 0x000000080d007388 */ /* 0x000fe80000000800 */
[----:B------:R-:W-:Y:S04]  /*1030*/  LDS R5, [R13] ;  /* 0x000000000d057984 */ /* 0x000fe80000000800 */
[----:B------:R-:W1:Y:S02]  /*1040*/  LDS R12, [R13+0x10] ;  /* 0x000010000d0c7984 */ /* 0x000e640000000800 */
        /* <DEDUP_REMOVED lines=9> */
[----:B------:R1:W-:Y:S01]  /*10e0*/  STS [R13], R6 ;  /* 0x000000060d007388 */ /* 0x0003e20000000800 */
[----:B------:R-:W-:Y:S05]  /*10f0*/  @P0 EXIT ;  /* 0x000000000000094d */ /* 0x000fea0003800000 */
[----:B------:R-:W2:Y:S01]  /*1100*/  LDS R0, [UR4] ;  /* 0x00000004ff007984 */ /* 0x000ea20008000800 */
[----:B------:R-:W-:Y:S01]  /*1110*/  HFMA2 R7, -RZ, RZ, 1.5048828125, 33.21875 ;  /* 0x3e055027ff077431 */ /* 0x000fe200000001ff */
[----:B--2---:R-:W-:-:S13]  /*1120*/  FSETP.GEU.AND P0, PT, R0, 1.175494350822287508e-38, PT ;  /* 0x008000000000780b */ /* 0x004fda0003f0e000 */
[----:B------:R-:W-:-:S05]  /*1130*/  @!P0 FMUL R0, R0, 8388608 ;  /* 0x4b00000000008820 */ /* 0x000fca0000400000 */
[----:B------:R-:W-:-:S04]  /*1140*/  IADD3 R4, PT, PT, R0, -0x3f2aaaab, RZ ;  /* 0xc0d5555500047810 */ /* 0x000fc80007ffe0ff */
[----:B------:R-:W-:-:S04]  /*1150*/  LOP3.LUT R5, R4, 0xff800000, RZ, 0xc0, !PT ;  /* 0xff80000004057812 */ /* 0x000fc800078ec0ff */
[-C--:B------:R-:W-:Y:S02]  /*1160*/  IADD3 R4, PT, PT, R0, -R5.reuse, RZ ;  /* 0x8000000500047210 */ /* 0x080fe40007ffe0ff */
[----:B------:R-:W-:-:S03]  /*1170*/  I2FP.F32.S32 R5, R5 ;  /* 0x0000000500057245 */ /* 0x000fc60000201400 */
[----:B-1----:R-:W-:Y:S01]  /*1180*/  FADD R6, R4, -1 ;  /* 0xbf80000004067421 */ /* 0x002fe20000000000 */
[----:B------:R-:W-:Y:S02]  /*1190*/  FSEL R4, RZ, -23, P0 ;  /* 0xc1b80000ff047808 */ /* 0x000fe40000000000 */
[----:B------:R-:W-:Y:S01]  /*11a0*/  ISETP.GT.U32.AND P0, PT, R0, 0x7f7fffff, PT ;  /* 0x7f7fffff0000780c */ /* 0x000fe20003f04070 */
[C---:B------:R-:W-:Y:S02]  /*11b0*/  FFMA R7, R6.reuse, -R7, 0.14084610342979431152 ;  /* 0x3e1039f606077423 */ /* 0x040fe40000000807 */
[----:B------:R-:W-:Y:S01]  /*11c0*/  FFMA R4, R5, 1.1920928955078125e-07, R4 ;  /* 0x3400000005047823 */ /* 0x000fe20000000004 */
[----:B------:R-:W-:Y:S01]  /*11d0*/  MOV R5, 0x7f800000 ;  /* 0x7f80000000057802 */ /* 0x000fe20000000f00 */
[----:B------:R-:W-:-:S04]  /*11e0*/  FFMA R7, R6, R7, -0.12148627638816833496 ;  /* 0xbdf8cdcc06077423 */ /* 0x000fc80000000007 */
[----:B------:R-:W-:-:S04]  /*11f0*/  FFMA R7, R6, R7, 0.13980610668659210205 ;  /* 0x3e0f295506077423 */ /* 0x000fc80000000007 */
[----:B------:R-:W-:-:S04]  /*1200*/  FFMA R7, R6, R7, -0.16684235632419586182 ;  /* 0xbe2ad8b906077423 */ /* 0x000fc80000000007 */
[----:B------:R-:W-:-:S04]  /*1210*/  FFMA R7, R6, R7, 0.20012299716472625732 ;  /* 0x3e4ced0b06077423 */ /* 0x000fc80000000007 */
[----:B------:R-:W-:-:S04]  /*1220*/  FFMA R7, R6, R7, -0.24999669194221496582 ;  /* 0xbe7fff2206077423 */ /* 0x000fc80000000007 */
[----:B------:R-:W-:-:S04]  /*1230*/  FFMA R7, R6, R7, 0.33333182334899902344 ;  /* 0x3eaaaa7806077423 */ /* 0x000fc80000000007 */
[----:B------:R-:W-:-:S04]  /*1240*/  FFMA R7, R6, R7, -0.5 ;  /* 0xbf00000006077423 */ /* 0x000fc80000000007 */
[----:B------:R-:W-:-:S04]  /*1250*/  FMUL R7, R6, R7 ;  /* 0x0000000706077220 */ /* 0x000fc80000400000 */
[----:B------:R-:W-:-:S04]  /*1260*/  FFMA R7, R6, R7, R6 ;  /* 0x0000000706077223 */ /* 0x000fc80000000006 */
[----:B------:R-:W-:Y:S01]  /*1270*/  FFMA R4, R4, 0.69314718246459960938, R7 ;  /* 0x3f31721804047823 */ /* 0x000fe20000000007 */
[C---:B------:R-:W-:Y:S01]  /*1280*/  @P0 FFMA R4, R0.reuse, R5, +INF ;  /* 0x7f80000000040423 */ /* 0x040fe20000000005 */
[----:B------:R-:W-:-:S04]  /*1290*/  FSETP.NEU.AND P0, PT, R0, RZ, PT ;  /* 0x000000ff0000720b */ /* 0x000fc80003f0d000 */
[----:B------:R-:W-:-:S05]  /*12a0*/  FSEL R5, R4, -INF , P0 ;  /* 0xff80000004057808 */ /* 0x000fca0000000000 */
[----:B------:R-:W-:-:S05]  /*12b0*/  FADD R5, R10, R5 ;  /* 0x000000050a057221 */ /* 0x000fca0000000000 */
[----:B------:R-:W-:Y:S01]  /*12c0*/  STG.E desc[UR6][R2.64], R5 ;  /* 0x0000000502007986 */ /* 0x000fe2000c101906 */
[----:B------:R-:W-:Y:S05]  /*12d0*/  EXIT ;  /* 0x000000000000794d */ /* 0x000fea0003800000 */
.L_x_31:
        /* <DEDUP_REMOVED lines=10> */
.L_x_61:


//--------------------- .text.forward_max         --------------------------
	.section	.text.forward_max,"ax",@progbits
	.align	128
        .global         forward_max
        .type           forward_max,@function
        .size           forward_max,(.L_x_62 - forward_max)
        .other          forward_max,@"STO_CUDA_ENTRY STV_DEFAULT"
forward_max:
.text.forward_max:
[----:B------:R-:W-:Y:S01]  /*0000*/  LDC R1, c[0x0][0x37c] ;  /* 0x0000df00ff017b82 */ /* 0x000fe20000000800 */
[----:B------:R-:W0:Y:S07]  /*0010*/  S2R R0, SR_CTAID.X ;  /* 0x0000000000007919 */ /* 0x000e2e0000002500 */
[----:B------:R-:W1:Y:S01]  /*0020*/  LDC.64 R2, c[0x0][0x380] ;  /* 0x0000e000ff027b82 */ /* 0x000e620000000a00 */
[----:B------:R-:W2:Y:S01]  /*0030*/  LDCU.64 UR6, c[0x0][0x358] ;  /* 0x00006b00ff0677ac */ /* 0x000ea20008000a00 */
[----:B------:R-:W3:Y:S01]  /*0040*/  S2R R10, SR_TID.X ;  /* 0x00000000000a7919 */ /* 0x000ee20000002100 */
[----:B0-----:R-:W-:-:S05]  /*0050*/  IMAD.SHL.U32 R5, R0, 0x40000, RZ ;  /* 0x0004000000057824 */ /* 0x001fca00078e00ff */
[----:B---3--:R-:W-:-:S05]  /*0060*/  LOP3.LUT R15, R5, R10, RZ, 0xfc, !PT ;  /* 0x0000000a050f7212 */ /* 0x008fca00078efcff */
[----:B-1----:R-:W-:-:S05]  /*0070*/  IMAD.WIDE.U32 R2, R15, 0x4, R2 ;  /* 0x000000040f027825 */ /* 0x002fca00078e0002 */
[----:B--2---:R-:W2:Y:S01]  /*0080*/  LDG.E R13, desc[UR6][R2.64] ;  /* 0x00000006020d7981 */ /* 0x004ea2000c1e1900 */
[----:B------:R-:W0:Y:S01]  /*0090*/  S2UR UR5, SR_CgaCtaId ;  /* 0x00000000000579c3 */ /* 0x000e220000008800 */
[----:B------:R-:W-:Y:S01]  /*00a0*/  UMOV UR4, 0x400 ;  /* 0x0000040000047882 */ /* 0x000fe20000000000 */
[----:B------:R-:W-:Y:S01]  /*00b0*/  VIADD R12, R5, 0x40000 ;  /* 0x00040000050c7836 */ /* 0x000fe20000000000 */
[----:B------:R-:W-:Y:S04]  /*00c0*/  BSSY.RECONVERGENT B0, `(.L_x_32) ;  /* 0x00000ca000007945 */ /* 0x000fe80003800200 */
[----:B------:R-:W-:Y:S01]  /*00d0*/  ISETP.GE.U32.AND P0, PT, R15, R12, PT ;  /* 0x0000000c0f00720c */ /* 0x000fe20003f06070 */
[----:B0-----:R-:W-:-:S06]  /*00e0*/  ULEA UR4, UR5, UR4, 0x18 ;  /* 0x0000000405047291 */ /* 0x001fcc000f8ec0ff */
[----:B------:R-:W-:-:S05]  /*00f0*/  LEA R11, R10, UR4, 0x2 ;  /* 0x000000040a0b7c11 */ /* 0x000fca000f8e10ff */
[----:B--2---:R0:W-:Y:S01]  /*0100*/  STS [R11], R13 ;  /* 0x0000000d0b007388 */ /* 0x0041e20000000800 */
[----:B------:R-:W-:Y:S05]  /*0110*/  @P0 BRA `(.L_x_33) ;  /* 0x0000000c00100947 */ /* 0x000fea0003800000 */
[----:B------:R-:W-:Y:S01]  /*0120*/  LOP3.LUT R3, RZ, R10, RZ, 0x33, !PT ;  /* 0x0000000aff037212 */ /* 0x000fe200078e33ff */
[----:B------:R-:W-:Y:S01]  /*0130*/  BSSY.RECONVERGENT B1, `(.L_x_34) ;  /* 0x0000015000017945 */ /* 0x000fe20003800200 */
[----:B------:R-:W-:-:S05]  /*0140*/  VIADDMNMX.U32 R2, R15, 0x200, R12, !PT ;  /* 0x000002000f027846 */ /* 0x000fca000780000c */
[----:B------:R-:W-:-:S04]  /*0150*/  IMAD.IADD R2, R2, 0x1, R3 ;  /* 0x0000000102027824 */ /* 0x000fc800078e0203 */
[C---:B------:R-:W-:Y:S01]  /*0160*/  IMAD.IADD R4, R2.reuse, 0x1, -R5 ;  /* 0x0000000102047824 */ /* 0x040fe200078e0a05 */
[C---:B------:R-:W-:Y:S02]  /*0170*/  LOP3.LUT R3, R2.reuse, 0x600, RZ, 0xc0, !PT ;  /* 0x0000060002037812 */ /* 0x040fe400078ec0ff */
[----:B------:R-:W-:Y:S02]  /*0180*/  LEA.HI R2, R2, 0x1, RZ, 0x17 ;  /* 0x0000000102027811 */ /* 0x000fe400078fb8ff */
[----:B------:R-:W-:Y:S02]  /*0190*/  ISETP.NE.AND P0, PT, R3, 0x600, PT ;  /* 0x000006000300780c */ /* 0x000fe40003f05270 */
[----:B------:R-:W-:-:S11]  /*01a0*/  ISETP.GE.U32.AND P1, PT, R4, 0x600, PT ;  /* 0x000006000400780c */ /* 0x000fd60003f26070 */
[----:B------:R-:W-:Y:S05]  /*01b0*/  @!P0 BRA `(.L_x_35) ;  /* 0x0000000000308947 */ /* 0x000fea0003800000 */
[----:B------:R-:W1:Y:S01]  /*01c0*/  LDC.64 R6, c[0x0][0x380] ;  /* 0x0000e000ff067b82 */ /* 0x000e620000000a00 */
[----:B------:R-:W-:-:S05]  /*01d0*/  LOP3.LUT R2, R2, 0x3, RZ, 0xc0, !PT ;  /* 0x0000000302027812 */ /* 0x000fca00078ec0ff */
[----:B------:R-:W-:-:S07]  /*01e0*/  IMAD.MOV R4, RZ, RZ, -R2 ;  /* 0x000000ffff047224 */ /* 0x000fce00078e0a02 */
.L_x_36:
[----:B-12---:R-:W-:-:S06]  /*01f0*/  IMAD.WIDE R2, R15, 0x4, R6 ;  /* 0x000000040f027825 */ /* 0x006fcc00078e0206 */
[----:B------:R-:W2:Y:S01]  /*0200*/  LDG.E R2, desc[UR6][R2.64] ;  /* 0x0000000602027981 */ /* 0x000ea2000c1e1900 */
[----:B------:R-:W-:Y:S02]  /*0210*/  VIADD R4, R4, 0x1 ;  /* 0x0000000104047836 */ /* 0x000fe40000000000 */
[----:B------:R-:W-:-:S03]  /*0220*/  VIADD R15, R15, 0x200 ;  /* 0x000002000f0f7836 */ /* 0x000fc60000000000 */
[----:B------:R-:W-:Y:S02]  /*0230*/  ISETP.NE.AND P2, PT, R4, RZ, PT ;  /* 0x000000ff0400720c */ /* 0x000fe40003f45270 */
[----:B--2---:R-:W-:-:S13]  /*0240*/  FSETP.GT.AND P0, PT, R2, R13, PT ;  /* 0x0000000d0200720b */ /* 0x004fda0003f04000 */
[----:B------:R2:W-:Y:S01]  /*0250*/  @P0 STS [R11], R2 ;  /* 0x000000020b000388 */ /* 0x0005e20000000800 */
[----:B0-----:R-:W-:Y:S01]  /*0260*/  @P0 IMAD.MOV.U32 R13, RZ, RZ, R2 ;  /* 0x000000ffff0d0224 */ /* 0x001fe200078e0002 */
[----:B------:R-:W-:Y:S06]  /*0270*/  @P2 BRA `(.L_x_36) ;  /* 0xfffffffc00dc2947 */ /* 0x000fec000383ffff */
.L_x_35:
[----:B------:R-:W-:Y:S05]  /*0280*/  BSYNC.RECONVERGENT B1 ;  /* 0x0000000000017941 */ /* 0x000fea0003800200 */
.L_x_34:
[----:B------:R-:W-:Y:S05]  /*0290*/  @!P1 BRA `(.L_x_33) ;  /* 0x0000000800b09947 */ /* 0x000fea0003800000 */
[----:B------:R-:W1:Y:S01]  /*02a0*/  LDCU.64 UR4, c[0x0][0x380] ;  /* 0x00007000ff0477ac */ /* 0x000e620008000a00 */
[----:B------:R-:W-:Y:S01]  /*02b0*/  ISETP.GE.U32.AND P1, PT, R15, R12, PT ;  /* 0x0000000c0f00720c */ /* 0x000fe20003f26070 */
[----:B------:R-:W-:Y:S01]  /*02c0*/  BSSY.RECONVERGENT B1, `(.L_x_37) ;  /* 0x000001a000017945 */ /* 0x000fe20003800200 */
[----:B------:R-:W-:Y:S01]  /*02d0*/  PLOP3.LUT P0, PT, PT, PT, PT, 0x80, 0x8 ;  /* 0x000000000008781c */ /* 0x000fe20003f0f070 */
[----:B-1----:R-:W-:-:S04]  /*02e0*/  UIADD3 UR4, UP0, UPT, UR4, 0x1000, URZ ;  /* 0x0000100004047890 */ /* 0x002fc8000ff1e0ff */
[----:B------:R-:W-:Y:S02]  /*02f0*/  UIADD3.X UR5, UPT, UPT, URZ, UR5, URZ, UP0, !UPT ;  /* 0x00000005ff057290 */ /* 0x000fe400087fe4ff */
[----:B--2---:R-:W-:-:S04]  /*0300*/  IMAD.U32 R2, RZ, RZ, UR4 ;  /* 0x00000004ff027e24 */ /* 0x004fc8000f8e00ff */
[----:B------:R-:W-:Y:S01]  /*0310*/  IMAD.U32 R3, RZ, RZ, UR5 ;  /* 0x00000005ff037e24 */ /* 0x000fe2000f8e00ff */
[----:B------:R-:W-:Y:S06]  /*0320*/  @!P1 BRA `(.L_x_38) ;  /* 0x00000000004c9947 */ /* 0x000fec0003800000 */
[----:B------:R-:W-:-:S05]  /*0330*/  IMAD.WIDE R6, R15, 0x4, R2 ;  /* 0x000000040f067825 */ /* 0x000fca00078e0202 */
[----:B------:R-:W2:Y:S04]  /*0340*/  LDG.E R4, desc[UR6][R6.64+-0x1000] ;  /* 0xfff0000606047981 */ /* 0x000ea8000c1e1900 */
[----:B------:R-:W3:Y:S04]  /*0350*/  LDG.E R8, desc[UR6][R6.64+-0x800] ;  /* 0xfff8000606087981 */ /* 0x000ee8000c1e1900 */
[----:B------:R-:W4:Y:S04]  /*0360*/  LDG.E R14, desc[UR6][R6.64] ;  /* 0x00000006060e7981 */ /* 0x000f28000c1e1900 */
[----:B------:R-:W5:Y:S01]  /*0370*/  LDG.E R16, desc[UR6][R6.64+0x800] ;  /* 0x0008000606107981 */ /* 0x000f62000c1e1900 */
[----:B------:R-:W-:Y:S01]  /*0380*/  VIADD R15, R15, 0x800 ;  /* 0x000008000f0f7836 */ /* 0x000fe20000000000 */
[----:B--2---:R-:W-:-:S13]  /*0390*/  FSETP.GT.AND P0, PT, R4, R13, PT ;  /* 0x0000000d0400720b */ /* 0x004fda0003f04000 */
[----:B0-----:R-:W-:Y:S01]  /*03a0*/  @P0 IMAD.MOV.U32 R13, RZ, RZ, R4 ;  /* 0x000000ffff0d0224 */ /* 0x001fe200078e0004 */
[----:B------:R1:W-:Y:S01]  /*03b0*/  @P0 STS [R11], R4 ;  /* 0x000000040b000388 */ /* 0x0003e20000000800 */
[----:B------:R-:W-:-:S03]  /*03c0*/  PLOP3.LUT P0, PT, PT, PT, PT, 0x8, 0x80 ;  /* 0x000000000080781c */ /* 0x000fc60003f0e170 */
[----:B---3--:R-:W-:-:S13]  /*03d0*/  FSETP.GT.AND P1, PT, R8, R13, PT ;  /* 0x0000000d0800720b */ /* 0x008fda0003f24000 */
[----:B------:R-:W-:Y:S01]  /*03e0*/  @P1 IMAD.MOV.U32 R13, RZ, RZ, R8 ;  /* 0x000000ffff0d1224 */ /* 0x000fe200078e0008 */
[----:B------:R1:W-:Y:S04]  /*03f0*/  @P1 STS [R11], R8 ;  /* 0x000000080b001388 */ /* 0x0003e80000000800 */
[----:B----4-:R-:W-:-:S13]  /*0400*/  FSETP.GT.AND P2, PT, R14, R13, PT ;  /* 0x0000000d0e00720b */ /* 0x010fda0003f44000 */
[----:B------:R-:W-:Y:S01]  /*0410*/  @P2 IMAD.MOV.U32 R13, RZ, RZ, R14 ;  /* 0x000000ffff0d2224 */ /* 0x000fe200078e000e */
[----:B------:R1:W-:Y:S04]  /*0420*/  @P2 STS [R11], R14 ;  /* 0x0000000e0b002388 */ /* 0x0003e80000000800 */
[----:B-----5:R-:W-:-:S13]  /*0430*/  FSETP.GT.AND P3, PT, R16, R13, PT ;  /* 0x0000000d1000720b */ /* 0x020fda0003f64000 */
[----:B------:R1:W-:Y:S01]  /*0440*/  @P3 STS [R11], R16 ;  /* 0x000000100b003388 */ /* 0x0003e20000000800 */
[----:B------:R-:W-:-:S07]  /*0450*/  @P3 IMAD.MOV.U32 R13, RZ, RZ, R16 ;  /* 0x000000ffff0d3224 */ /* 0x000fce00078e0010 */
.L_x_38:
[----:B------:R-:W-:Y:S05]  /*0460*/  BSYNC.RECONVERGENT B1 ;  /* 0x0000000000017941 */ /* 0x000fea0003800200 */
.L_x_37:
[C---:B-1----:R-:W-:Y:S01]  /*0470*/  IMAD.IADD R4, R12.reuse, 0x1, -R15 ;  /* 0x000000010c047824 */ /* 0x042fe200078e0a0f */
[----:B------:R-:W-:Y:S01]  /*0480*/  ISETP.GT.U32.AND P1, PT, R12, R15, PT ;  /* 0x0000000f0c00720c */ /* 0x000fe20003f24070 */
[----:B------:R-:W-:Y:S03]  /*0490*/  BSSY.RECONVERGENT B1, `(.L_x_39) ;  /* 0x000004f000017945 */ /* 0x000fe60003800200 */
[----:B------:R-:W-:-:S13]  /*04a0*/  ISETP.LE.U32.OR P1, PT, R4, 0x1800, !P1 ;  /* 0x000018000400780c */ /* 0x000fda0004f23470 */
[----:B------:R-:W-:Y:S05]  /*04b0*/  @P1 BRA `(.L_x_40) ;  /* 0x0000000400301947 */ /* 0x000fea0003800000 */
[----:B------:R-:W-:Y:S01]  /*04c0*/  PLOP3.LUT P0, PT, PT, PT, PT, 0x8, 0x80 ;  /* 0x000000000080781c */ /* 0x000fe20003f0e170 */
[----:B------:R-:W-:-:S12]  /*04d0*/  VIADD R16, R5, 0x3e800 ;  /* 0x0003e80005107836 */ /* 0x000fd80000000000 */
.L_x_41:
[----:B------:R-:W-:-:S05]  /*04e0*/  IMAD.WIDE R8, R15, 0x4, R2 ;  /* 0x000000040f087825 */ /* 0x000fca00078e0202 */
[----:B-1----:R-:W2:Y:S04]  /*04f0*/  LDG.E R14, desc[UR6][R8.64+-0x1000] ;  /* 0xfff00006080e7981 */ /* 0x002ea8000c1e1900 */
[----:B------:R-:W3:Y:S04]  /*0500*/  LDG.E R18, desc[UR6][R8.64+-0x800] ;  /* 0xfff8000608127981 */ /* 0x000ee8000c1e1900 */
[----:B------:R-:W4:Y:S04]  /*0510*/  LDG.E R20, desc[UR6][R8.64] ;  /* 0x0000000608147981 */ /* 0x000f28000c1e1900 */
[----:B------:R1:W5:Y:S01]  /*0520*/  LDG.E R22, desc[UR6][R8.64+0x800] ;  /* 0x0008000608167981 */ /* 0x000362000c1e1900 */
[----:B------:R-:W-:-:S04]  /*0530*/  VIADD R5, R15, 0x800 ;  /* 0x000008000f057836 */ /* 0x000fc80000000000 */
[----:B------:R-:W-:-:S05]  /*0540*/  IMAD.WIDE R4, R5, 0x4, R2 ;  /* 0x0000000405047825 */ /* 0x000fca00078e0202 */
[----:B------:R-:W5:Y:S04]  /*0550*/  LDG.E R28, desc[UR6][R4.64+-0x1000] ;  /* 0xfff00006041c7981 */ /* 0x000f68000c1e1900 */
[----:B------:R-:W5:Y:S04]  /*0560*/  LDG.E R26, desc[UR6][R4.64+-0x800] ;  /* 0xfff80006041a7981 */ /* 0x000f68000c1e1900 */
[----:B------:R-:W5:Y:S04]  /*0570*/  LDG.E R24, desc[UR6][R4.64] ;  /* 0x0000000604187981 */ /* 0x000f68000c1e1900 */
[----:B------:R-:W5:Y:S01]  /*0580*/  LDG.E R17, desc[UR6][R4.64+0x800] ;  /* 0x0008000604117981 */ /* 0x000f62000c1e1900 */
[----:B------:R-:W-:-:S04]  /*0590*/  VIADD R7, R15, 0x1000 ;  /* 0x000010000f077836 */ /* 0x000fc80000000000 */
[----:B------:R-:W-:-:S05]  /*05a0*/  IMAD.WIDE R6, R7, 0x4, R2 ;  /* 0x0000000407067825 */ /* 0x000fca00078e0202 */
[----:B------:R-:W5:Y:S04]  /*05b0*/  LDG.E R23, desc[UR6][R6.64+-0x1000] ;  /* 0xfff0000606177981 */ /* 0x000f68000c1e1900 */
[----:B------:R-:W5:Y:S04]  /*05c0*/  LDG.E R21, desc[UR6][R6.64+-0x800] ;  /* 0xfff8000606157981 */ /* 0x000f68000c1e1900 */
[----:B------:R-:W5:Y:S04]  /*05d0*/  LDG.E R19, desc[UR6][R6.64] ;  /* 0x0000000606137981 */ /* 0x000f68000c1e1900 */
[----:B------:R-:W5:Y:S01]  /*05e0*/  LDG.E R25, desc[UR6][R6.64+0x800] ;  /* 0x0008000606197981 */ /* 0x000f62000c1e1900 */
[----:B-1----:R-:W-:-:S04]  /*05f0*/  VIADD R9, R15, 0x1800 ;  /* 0x000018000f097836 */ /* 0x002fc80000000000 */
[----:B------:R-:W-:-:S05]  /*0600*/  IMAD.WIDE R8, R9, 0x4, R2 ;  /* 0x0000000409087825 */ /* 0x000fca00078e0202 */
[----:B------:R-:W5:Y:S04]  /*0610*/  LDG.E R27, desc[UR6][R8.64+-0x1000] ;  /* 0xfff00006081b7981 */ /* 0x000f68000c1e1900 */
[----:B------:R-:W5:Y:S04]  /*0620*/  LDG.E R29, desc[UR6][R8.64+-0x800] ;  /* 0xfff80006081d7981 */ /* 0x000f68000c1e1900 */
[----:B------:R-:W5:Y:S04]  /*0630*/  LDG.E R4, desc[UR6][R8.64] ;  /* 0x0000000608047981 */ /* 0x000f68000c1e1900 */
[----:B------:R-:W5:Y:S01]  /*0640*/  LDG.E R5, desc[UR6][R8.64+0x800] ;  /* 0x0008000608057981 */ /* 0x000f62000c1e1900 */
[----:B------:R-:W-:Y:S01]  /*0650*/  VIADD R15, R15, 0x2000 ;  /* 0x000020000f0f7836 */ /* 0x000fe20000000000 */
[----:B--2---:R-:W-:-:S13]  /*0660*/  FSETP.GT.AND P5, PT, R14, R13, PT ;  /* 0x0000000d0e00720b */ /* 0x004fda0003fa4000 */
[----:B0-----:R-:W-:Y:S01]  /*0670*/  @P5 IMAD.MOV.U32 R13, RZ, RZ, R14 ;  /* 0x000000ffff0d5224 */ /* 0x001fe200078e000e */
[----:B------:R1:W-:Y:S04]  /*0680*/  @P5 STS [R11], R14 ;  /* 0x0000000e0b005388 */ /* 0x0003e80000000800 */
[----:B---3--:R-:W-:-:S13]  /*0690*/  FSETP.GT.AND P4, PT, R18, R13, PT ;  /* 0x0000000d1200720b */ /* 0x008fda0003f84000 */
[----:B------:R-:W-:Y:S01]  /*06a0*/  @P4 IMAD.MOV.U32 R13, RZ, RZ, R18 ;  /* 0x000000ffff0d4224 */ /* 0x000fe200078e0012 */
[----:B------:R1:W-:Y:S04]  /*06b0*/  @P4 STS [R11], R18 ;  /* 0x000000120b004388 */ /* 0x0003e80000000800 */
[----:B----4-:R-:W-:-:S13]  /*06c0*/  FSETP.GT.AND P3, PT, R20, R13, PT ;  /* 0x0000000d1400720b */ /* 0x010fda0003f64000 */
[----:B------:R-:W-:Y:S01]  /*06d0*/  @P3 IMAD.MOV.U32 R13, RZ, RZ, R20 ;  /* 0x000000ffff0d3224 */ /* 0x000fe200078e0014 */
[----:B------:R1:W-:Y:S04]  /*06e0*/  @P3 STS [R11], R20 ;  /* 0x000000140b003388 */ /* 0x0003e80000000800 */
[----:B-----5:R-:W-:-:S13]  /*06f0*/  FSETP.GT.AND P2, PT, R22, R13, PT ;  /* 0x0000000d1600720b */ /* 0x020fda0003f44000 */
[----:B------:R-:W-:Y:S01]  /*0700*/  @P2 IMAD.MOV.U32 R13, RZ, RZ, R22 ;  /* 0x000000ffff0d2224 */ /* 0x000fe200078e0016 */
[----:B------:R1:W-:Y:S04]  /*0710*/  @P2 STS [R11], R22 ;  /* 0x000000160b002388 */ /* 0x0003e80000000800 */
[----:B------:R-:W-:-:S13]  /*0720*/  FSETP.GT.AND P1, PT, R28, R13, PT ;  /* 0x0000000d1c00720b */ /* 0x000fda0003f24000 */
        /* <DEDUP_REMOVED lines=19> */
[----:B------:R1:W-:Y:S01]  /*0860*/  @P1 STS [R11], R19 ;  /* 0x000000130b001388 */ /* 0x0003e20000000800 */
[----:B------:R-:W-:-:S03]  /*0870*/  ISETP.GE.U32.AND P1, PT, R15, R16, PT ;  /* 0x000000100f00720c */ /* 0x000fc60003f26070 */
        /* <DEDUP_REMOVED lines=13> */
[----:B------:R1:W-:Y:S01]  /*0950*/  @P2 STS [R11], R5 ;  /* 0x000000050b002388 */ /* 0x0003e20000000800 */
[----:B------:R-:W-:Y:S01]  /*0960*/  @P2 IMAD.MOV.U32 R13, RZ, RZ, R5 ;  /* 0x000000ffff0d2224 */ /* 0x000fe200078e0005 */
[----:B------:R-:W-:Y:S06]  /*0970*/  @!P1 BRA `(.L_x_41) ;  /* 0xfffffff800d89947 */ /* 0x000fec000383ffff */
.L_x_40:
[----:B------:R-:W-:Y:S05]  /*0980*/  BSYNC.RECONVERGENT B1 ;  /* 0x0000000000017941 */ /* 0x000fea0003800200 */
.L_x_39:
[C---:B-1----:R-:W-:Y:S01]  /*0990*/  IMAD.IADD R4, R12.reuse, 0x1, -R15 ;  /* 0x000000010c047824 */ /* 0x042fe200078e0a0f */
[----:B------:R-:W-:Y:S01]  /*09a0*/  ISETP.GT.U32.AND P1, PT, R12, R15, PT ;  /* 0x0000000f0c00720c */ /* 0x000fe20003f24070 */
[----:B------:R-:W-:Y:S03]  /*09b0*/  BSSY.RECONVERGENT B1, `(.L_x_42) ;  /* 0x0000028000017945 */ /* 0x000fe60003800200 */
[----:B------:R-:W-:-:S13]  /*09c0*/  ISETP.LE.U32.OR P1, PT, R4, 0x800, !P1 ;  /* 0x000008000400780c */ /* 0x000fda0004f23470 */
[----:B------:R-:W-:Y:S05]  /*09d0*/  @P1 BRA `(.L_x_43) ;  /* 0x0000000000941947 */ /* 0x000fea0003800000 */
[----:B------:R-:W-:-:S05]  /*09e0*/  IMAD.WIDE R6, R15, 0x4, R2 ;  /* 0x000000040f067825 */ /* 0x000fca00078e0202 */
[----:B------:R-:W2:Y:S04]  /*09f0*/  LDG.E R8, desc[UR6][R6.64+-0x1000] ;  /* 0xfff0000606087981 */ /* 0x000ea8000c1e1900 */
[----:B------:R-:W3:Y:S04]  /*0a00*/  LDG.E R14, desc[UR6][R6.64+-0x800] ;  /* 0xfff80006060e7981 */ /* 0x000ee8000c1e1900 */
[----:B------:R-:W4:Y:S04]  /*0a10*/  LDG.E R16, desc[UR6][R6.64] ;  /* 0x0000000606107981 */ /* 0x000f28000c1e1900 */
[----:B------:R-:W5:Y:S01]  /*0a20*/  LDG.E R18, desc[UR6][R6.64+0x800] ;  /* 0x0008000606127981 */ /* 0x000f62000c1e1900 */
[----:B------:R-:W-:-:S04]  /*0a30*/  VIADD R15, R15, 0x800 ;  /* 0x000008000f0f7836 */ /* 0x000fc80000000000 */
        /* <DEDUP_REMOVED lines=11> */
[----:B------:R1:W-:Y:S01]  /*0af0*/  @P0 STS [R11], R14 ;  /* 0x0000000e0b000388 */ /* 0x0003e20000000800 */
[----:B------:R-:W-:-:S03]  /*0b00*/  PLOP3.LUT P0, PT, PT, PT, PT, 0x8, 0x80 ;  /* 0x000000000080781c */ /* 0x000fc60003f0e170 */
        /* <DEDUP_REMOVED lines=17> */
[----:B------:R-:W-:-:S07]  /*0c20*/  @P1 IMAD.MOV.U32 R13, RZ, RZ, R26 ;  /* 0x000000ffff0d1224 */ /* 0x000fce00078e001a */
.L_x_43:
[----:B------:R-:W-:Y:S05]  /*0c30*/  BSYNC.RECONVERGENT B1 ;  /* 0x0000000000017941 */ /* 0x000fea0003800200 */
.L_x_42:
[----:B------:R-:W-:-:S13]  /*0c40*/  ISETP.LT.U32.OR P0, PT, R15, R12, P0 ;  /* 0x0000000c0f00720c */ /* 0x000fda0000701470 */
[----:B------:R-:W-:Y:S05]  /*0c50*/  @!P0 BRA `(.L_x_33) ;  /* 0x0000000000408947 */ /* 0x000fea0003800000 */
[----:B------:R-:W-:-:S05]  /*0c60*/  IMAD.WIDE R2, R15, 0x4, R2 ;  /* 0x000000040f027825 */ /* 0x000fca00078e0202 */
[----:B------:R-:W2:Y:S04]  /*0c70*/  LDG.E R4, desc[UR6][R2.64+-0x1000] ;  /* 0xfff0000602047981 */ /* 0x000ea8000c1e1900 */
[----:B------:R-:W3:Y:S04]  /*0c80*/  LDG.E R6, desc[UR6][R2.64+-0x800] ;  /* 0xfff8000602067981 */ /* 0x000ee8000c1e1900 */
[----:B-1----:R-:W4:Y:S04]  /*0c90*/  LDG.E R8, desc[UR6][R2.64] ;  /* 0x0000000602087981 */ /* 0x002f28000c1e1900 */
[----:B------:R-:W5:Y:S01]  /*0ca0*/  LDG.E R12, desc[UR6][R2.64+0x800] ;  /* 0x00080006020c7981 */ /* 0x000f62000c1e1900 */
        /* <DEDUP_REMOVED lines=10> */
[----:B------:R0:W-:Y:S02]  /*0d50*/  @P3 STS [R11], R12 ;  /* 0x0000000c0b003388 */ /* 0x0001e40000000800 */
.L_x_33:
[----:B------:R-:W-:Y:S05]  /*0d60*/  BSYNC.RECONVERGENT B0 ;  /* 0x0000000000007941 */ /* 0x000fea0003800200 */
.L_x_32:
[----:B------:R-:W-:Y:S01]  /*0d70*/  BAR.SYNC.DEFER_BLOCKING 0x0 ;  /* 0x0000000000007b1d */ /* 0x000fe20000010000 */
[C---:B------:R-:W-:Y:S02]  /*0d80*/  ISETP.GT.U32.AND P0, PT, R10.reuse, 0xff, PT ;  /* 0x000000ff0a00780c */ /* 0x040fe40003f04070 */
[C---:B------:R-:W-:Y:S02]  /*0d90*/  ISETP.GT.U32.AND P1, PT, R10.reuse, 0x7f, PT ;  /* 0x0000007f0a00780c */ /* 0x040fe40003f24070 */
[C---:B------:R-:W-:Y:S01]  /*0da0*/  ISETP.GT.U32.AND P2, PT, R10.reuse, 0x3f, PT ;  /* 0x0000003f0a00780c */ /* 0x040fe20003f44070 */
[----:B------:R-:W-:Y:S01]  /*0db0*/  BSSY.RECONVERGENT B0, `(.L_x_44) ;  /* 0x0000007000007945 */ /* 0x000fe20003800200 */
[----:B------:R-:W-:-:S07]  /*0dc0*/  ISETP.GT.U32.AND P3, PT, R10, 0x1f, PT ;  /* 0x0000001f0a00780c */ /* 0x000fce0003f64070 */
[----:B------:R-:W-:Y:S06]  /*0dd0*/  @P0 BRA `(.L_x_45) ;  /* 0x0000000000100947 */ /* 0x000fec0003800000 */
[----:B--2---:R-:W-:Y:S04]  /*0de0*/  LDS R2, [R11+0x400] ;  /* 0x000400000b027984 */ /* 0x004fe80000000800 */
[----:B------:R-:W2:Y:S02]  /*0df0*/  LDS R3, [R11] ;  /* 0x000000000b037984 */ /* 0x000ea40000000800 */
[----:B--2---:R-:W-:-:S13]  /*0e00*/  FSETP.GT.AND P0, PT, R2, R3, PT ;  /* 0x000000030200720b */ /* 0x004fda0003f04000 */
[----:B------:R3:W-:Y:S02]  /*0e10*/  @P0 STS [R11], R2 ;  /* 0x000000020b000388 */ /* 0x0007e40000000800 */
.L_x_45:
[----:B------:R-:W-:Y:S05]  /*0e20*/  BSYNC.RECONVERGENT B0 ;  /* 0x0000000000007941 */ /* 0x000fea0003800200 */
.L_x_44:
[----:B------:R-:W-:Y:S06]  /*0e30*/  BAR.SYNC.DEFER_BLOCKING 0x0 ;  /* 0x0000000000007b1d */ /* 0x000fec0000010000 */
[----:B------:R-:W-:Y:S04]  /*0e40*/  BSSY.RECONVERGENT B0, `(.L_x_46) ;  /* 0x0000006000007945 */ /* 0x000fe80003800200 */
[----:B------:R-:W-:Y:S05]  /*0e50*/  @P1 BRA `(.L_x_47) ;  /* 0x0000000000101947 */ /* 0x000fea0003800000 */
[----:B--23--:R-:W-:Y:S04]  /*0e60*/  LDS R2, [R11+0x200] ;  /* 0x000200000b027984 */ /* 0x00cfe80000000800 */
[----:B------:R-:W2:Y:S02]  /*0e70*/  LDS R3, [R11] ;  /* 0x000000000b037984 */ /* 0x000ea40000000800 */
[----:B--2---:R-:W-:-:S13]  /*0e80*/  FSETP.GT.AND P0, PT, R2, R3, PT ;  /* 0x000000030200720b */ /* 0x004fda0003f04000 */
[----:B------:R4:W-:Y:S02]  /*0e90*/  @P0 STS [R11], R2 ;  /* 0x000000020b000388 */ /* 0x0009e40000000800 */
.L_x_47:
[----:B------:R-:W-:Y:S05]  /*0ea0*/  BSYNC.RECONVERGENT B0 ;  /* 0x0000000000007941 */ /* 0x000fea0003800200 */
.L_x_46:
[----:B------:R-:W-:Y:S06]  /*0eb0*/  BAR.SYNC.DEFER_BLOCKING 0x0 ;  /* 0x0000000000007b1d */ /* 0x000fec0000010000 */
[----:B------:R-:W-:Y:S04]  /*0ec0*/  BSSY.RECONVERGENT B0, `(.L_x_48) ;  /* 0x0000006000007945 */ /* 0x000fe80003800200 */
[----:B------:R-:W-:Y:S05]  /*0ed0*/  @P2 BRA `(.L_x_49) ;  /* 0x0000000000102947 */ /* 0x000fea0003800000 */
[----:B--234-:R-:W-:Y:S04]  /*0ee0*/  LDS R2, [R11+0x100] ;  /* 0x000100000b027984 */ /* 0x01cfe80000000800 */
[----:B------:R-:W2:Y:S02]  /*0ef0*/  LDS R3, [R11] ;  /* 0x000000000b037984 */ /* 0x000ea40000000800 */
[----:B--2---:R-:W-:-:S13]  /*0f00*/  FSETP.GT.AND P0, PT, R2, R3, PT ;  /* 0x000000030200720b */ /* 0x004fda0003f04000 */
[----:B------:R2:W-:Y:S02]  /*0f10*/  @P0 STS [R11], R2 ;  /* 0x000000020b000388 */ /* 0x0005e40000000800 */
.L_x_49:
[----:B------:R-:W-:Y:S05]  /*0f20*/  BSYNC.RECONVERGENT B0 ;  /* 0x0000000000007941 */ /* 0x000fea0003800200 */
.L_x_48:
        /* <DEDUP_REMOVED lines=8> */
[----:B------:R-:W-:Y:S04]  /*0fb0*/  LDS R3, [R11+0x40] ;  /* 0x000040000b037984 */ /* 0x000fe80000000800 */
[----:B0-----:R-:W0:Y:S02]  /*0fc0*/  LDS R4, [R11] ;  /* 0x000000000b047984 */ /* 0x001e240000000800 */
[----:B0-----:R-:W-:-:S13]  /*0fd0*/  FSETP.GT.AND P0, PT, R3, R4, PT ;  /* 0x000000040300720b */ /* 0x001fda0003f04000 */
[----:B------:R-:W0:Y:S04]  /*0fe0*/  @P0 LDS R4, [R11+0x40] ;  /* 0x000040000b040984 */ /* 0x000e280000000800 */
[----:B0-----:R-:W-:Y:S04]  /*0ff0*/  @P0 STS [R11], R4 ;  /* 0x000000040b000388 */ /* 0x001fe80000000800 */
[----:B------:R-:W-:Y:S04]  /*1000*/  LDS R3, [R11+0x20] ;  /* 0x000020000b037984 */ /* 0x000fe80000000800 */
[----:B------:R-:W0:Y:S02]  /*1010*/  LDS R6, [R11] ;  /* 0x000000000b067984 */ /* 0x000e240000000800 */
        /* <DEDUP_REMOVED lines=17> */
[----:B0-----:R0:W-:Y:S01]  /*1130*/  @P0 STS [R11], R6 ;  /* 0x000000060b000388 */ /* 0x0011e20000000800 */
[----:B------:R-:W-:Y:S05]  /*1140*/  @P1 EXIT ;  /* 0x000000000000194d */ /* 0x000fea0003800000 */
[----:B------:R-:W2:Y:S01]  /*1150*/  S2UR UR5, SR_CgaCtaId ;  /* 0x00000000000579c3 */ /* 0x000ea20000008800 */
[----:B------:R-:W-:-:S07]  /*1160*/  UMOV UR4, 0x400 ;  /* 0x0000040000047882 */ /* 0x000fce0000000000 */
[----:B------:R-:W3:Y:S01]  /*1170*/  LDC.64 R2, c[0x0][0x388] ;  /* 0x0000e200ff027b82 */ /* 0x000ee20000000a00 */
[----:B--2---:R-:W-:Y:S01]  /*1180*/  ULEA UR4, UR5, UR4, 0x18 ;  /* 0x0000000405047291 */ /* 0x004fe2000f8ec0ff */
[----:B---3--:R-:W-:-:S08]  /*1190*/  IMAD.WIDE.U32 R2, R0, 0x4, R2 ;  /* 0x0000000400027825 */ /* 0x008fd000078e0002 */
[----:B------:R-:W2:Y:S04]  /*11a0*/  LDS R5, [UR4] ;  /* 0x00000004ff057984 */ /* 0x000ea80008000800 */
[----:B--2---:R-:W-:Y:S01]  /*11b0*/  STG.E desc[UR6][R2.64], R5 ;  /* 0x0000000502007986 */ /* 0x004fe2000c101906 */
[----:B------:R-:W-:Y:S05]  /*11c0*/  EXIT ;  /* 0x000000000000794d */ /* 0x000fea0003800000 */
.L_x_50:
        /* <DEDUP_REMOVED lines=11> */
.L_x_62:


//--------------------- .text.forward_step        --------------------------
	.section	.text.forward_step,"ax",@progbits
	.align	128
        .global         forward_step
        .type           forward_step,@function
        .size           forward_step,(.L_x_63 - forward_step)
        .other          forward_step,@"STO_CUDA_ENTRY STV_DEFAULT"
forward_step:
.text.forward_step:
        /* <DEDUP_REMOVED lines=12> */
[----:B-1----:R-:W2:Y:S01]  /*00c0*/  LDG.E R4, desc[UR4][R4.64] ;  /* 0x0000000404047981 */ /* 0x002ea2000c1e1900 */
[----:B------:R-:W-:Y:S02]  /*00d0*/  LEA R2, R15, R0, 0x12 ;  /* 0x000000000f027211 */ /* 0x000fe400078e90ff */
[----:B--2---:R-:W-:-:S13]  /*00e0*/  ISETP.GT.AND P0, PT, R4, UR6, PT ;  /* 0x0000000604007c0c */ /* 0x004fda000bf04270 */
[----:B------:R-:W-:Y:S05]  /*00f0*/  @!P0 BRA `(.L_x_51) ;  /* 0x0000000800c48947 */ /* 0x000fea0003800000 */
[----:B------:R-:W0:Y:S01]  /*0100*/  LDC.64 R6, c[0x0][0x3b8] ;  /* 0x0000ee00ff067b82 */ /* 0x000e220000000a00 */
[----:B------:R-:W1:Y:S01]  /*0110*/  LDCU.64 UR8, c[0x0][0x3c0] ;  /* 0x00007800ff0877ac */ /* 0x000e620008000a00 */
[----:B------:R-:W-:Y:S02]  /*0120*/  SHF.L.U32 R3, R0, 0x2, RZ ;  /* 0x0000000200037819 */ /* 0x000fe400000006ff */
[--C-:B------:R-:W-:Y:S02]  /*0130*/  SHF.R.U32.HI R8, RZ, 0x2, R0.reuse ;  /* 0x00000002ff087819 */ /* 0x100fe40000011600 */
[----:B------:R-:W-:Y:S02]  /*0140*/  LOP3.LUT R12, R3, 0x3c, RZ, 0xc0, !PT ;  /* 0x0000003c030c7812 */ /* 0x000fe400078ec0ff */
[----:B------:R-:W2:Y:S01]  /*0150*/  LDC.64 R4, c[0x0][0x398] ;  /* 0x0000e600ff047b82 */ /* 0x000ea20000000a00 */
[----:B------:R-:W-:Y:S02]  /*0160*/  SHF.R.U32.HI R3, RZ, 0x4, R0 ;  /* 0x00000004ff037819 */ /* 0x000fe40000011600 */
[----:B------:R-:W-:-:S02]  /*0170*/  LOP3.LUT R9, R8, 0xfff0, RZ, 0xc0, !PT ;  /* 0x0000fff008097812 */ /* 0x000fc400078ec0ff */
[----:B------:R-:W-:-:S03]  /*0180*/  LOP3.LUT R8, R3, 0x3, RZ, 0xc0, !PT ;  /* 0x0000000303087812 */ /* 0x000fc600078ec0ff */
[----:B------:R-:W3:Y:S01]  /*0190*/  LDC R14, c[0x0][0x390] ;  /* 0x0000e400ff0e7b82 */ /* 0x000ee20000000800 */
[----:B------:R-:W-:Y:S02]  /*01a0*/  LEA.HI R11, R9, R8, RZ, 0x1e ;  /* 0x00000008090b7211 */ /* 0x000fe400078ff0ff */
[----:B-1----:R-:W-:Y:S02]  /*01b0*/  IADD3 R12, P0, PT, R12, UR8, RZ ;  /* 0x000000080c0c7c10 */ /* 0x002fe4000ff1e0ff */
[----:B------:R-:W-:Y:S02]  /*01c0*/  LEA R9, R15, R9, 0x12 ;  /* 0x000000090f097211 */ /* 0x000fe400078e90ff */
[----:B------:R-:W-:Y:S01]  /*01d0*/  IADD3.X R13, PT, PT, RZ, UR9, RZ, P0, !PT ;  /* 0x00000009ff0d7c10 */ /* 0x000fe200087fe4ff */
[----:B0-----:R-:W-:Y:S01]  /*01e0*/  IMAD.WIDE.U32 R10, R11, 0x4, R6 ;  /* 0x000000040b0a7825 */ /* 0x001fe200078e0006 */
[----:B------:R-:W0:Y:S03]  /*01f0*/  LDCU.64 UR8, c[0x0][0x380] ;  /* 0x00007000ff0877ac */ /* 0x000e260008000a00 */
[----:B------:R-:W4:Y:S01]  /*0200*/  LDG.E R12, desc[UR4][R12.64] ;  /* 0x000000040c0c7981 */ /* 0x000f22000c1e1900 */
[----:B--2---:R-:W-:-:S03]  /*0210*/  IMAD.WIDE.U32 R8, R9, 0x4, R4 ;  /* 0x0000000409087825 */ /* 0x004fc600078e0004 */
[----:B------:R-:W4:Y:S04]  /*0220*/  LDG.E R21, desc[UR4][R10.64+0x10000] ;  /* 0x010000040a157981 */ /* 0x000f28000c1e1900 */
[----:B------:R-:W2:Y:S01]  /*0230*/  LDG.E R23, desc[UR4][R10.64+0x20000] ;  /* 0x020000040a177981 */ /* 0x000ea2000c1e1900 */
[----:B---3--:R-:W-:-:S03]  /*0240*/  IMAD R14, R15, R14, UR6 ;  /* 0x000000060f0e7e24 */ /* 0x008fc6000f8e020e */
[----:B------:R-:W3:Y:S04]  /*0250*/  LDG.E R25, desc[UR4][R10.64+0x30000] ;  /* 0x030000040a197981 */ /* 0x000ee8000c1e1900 */
[----:B------:R-:W3:Y:S04]  /*0260*/  LDG.E R7, desc[UR4][R10.64] ;  /* 0x000000040a077981 */ /* 0x000ee8000c1e1900 */
[----:B------:R-:W3:Y:S04]  /*0270*/  LDG.E R19, desc[UR4][R8.64+0x40000] ;  /* 0x0400000408137981 */ /* 0x000ee8000c1e1900 */
[----:B------:R-:W3:Y:S04]  /*0280*/  LDG.E R22, desc[UR4][R8.64+0x80000] ;  /* 0x0800000408167981 */ /* 0x000ee8000c1e1900 */
[----:B------:R-:W3:Y:S04]  /*0290*/  LDG.E R24, desc[UR4][R8.64+0xc0000] ;  /* 0x0c00000408187981 */ /* 0x000ee8000c1e1900 */
[----:B------:R-:W3:Y:S01]  /*02a0*/  LDG.E R17, desc[UR4][R8.64] ;  /* 0x0000000408117981 */ /* 0x000ee2000c1e1900 */
[----:B0-----:R-:W-:-:S02]  /*02b0*/  IADD3 R14, P0, PT, R14, UR8, RZ ;  /* 0x000000080e0e7c10 */ /* 0x001fc4000ff1e0ff */
[----:B------:R-:W-:Y:S02]  /*02c0*/  LOP3.LUT R16, R0, 0xf, RZ, 0xc0, !PT ;  /* 0x0000000f00107812 */ /* 0x000fe400078ec0ff */
[----:B------:R-:W-:Y:S02]  /*02d0*/  IADD3.X R15, PT, PT, RZ, UR9, RZ, P0, !PT ;  /* 0x00000009ff0f7c10 */ /* 0x000fe400087fe4ff */
[----:B------:R-:W-:Y:S01]  /*02e0*/  ISETP.NE.AND P0, PT, R16, 0xe, PT ;  /* 0x0000000e1000780c */ /* 0x000fe20003f05270 */
[----:B------:R-:W-:Y:S01]  /*02f0*/  BSSY.RECONVERGENT B0, `(.L_x_52) ;  /* 0x000001b000007945 */ /* 0x000fe20003800200 */
[----:B------:R-:W-:Y:S01]  /*0300*/  IMAD.WIDE.U32 R4, R2, 0x4, R4 ;  /* 0x0000000402047825 */ /* 0x000fe200078e0004 */
[----:B------:R0:W5:Y:S03]  /*0310*/  LDG.E.U8 R6, desc[UR4][R14.64] ;  /* 0x000000040e067981 */ /* 0x000166000c1e1100 */
[C---:B----4-:R-:W-:Y:S01]  /*0320*/  FADD R20, R12.reuse, R21 ;  /* 0x000000150c147221 */ /* 0x050fe20000000000 */
[C---:B--2---:R-:W-:Y:S01]  /*0330*/  FADD R23, R12.reuse, R23 ;  /* 0x000000170c177221 */ /* 0x044fe20000000000 */
[C---:B---3--:R-:W-:Y:S01]  /*0340*/  FADD R25, R12.reuse, R25 ;  /* 0x000000190c197221 */ /* 0x048fe20000000000 */
[----:B------:R-:W-:Y:S01]  /*0350*/  FADD R18, R12, R7 ;  /* 0x000000070c127221 */ /* 0x000fe20000000000 */
[----:B------:R-:W-:Y:S01]  /*0360*/  FADD R7, R19, R20 ;  /* 0x0000001413077221 */ /* 0x000fe20000000000 */
[----:B------:R-:W-:Y:S01]  /*0370*/  FADD R10, R22, R23 ;  /* 0x00000017160a7221 */ /* 0x000fe20000000000 */
[----:B------:R-:W-:-:S03]  /*0380*/  FADD R13, R24, R25 ;  /* 0x00000019180d7221 */ /* 0x000fc60000000000 */
[----:B0-----:R-:W-:Y:S02]  /*0390*/  MOV R15, R7 ;  /* 0x00000007000f7202 */ /* 0x001fe40000000f00 */
[----:B------:R-:W-:Y:S01]  /*03a0*/  MOV R11, R10 ;  /* 0x0000000a000b7202 */ /* 0x000fe20000000f00 */
[----:B------:R-:W-:Y:S01]  /*03b0*/  FADD R12, R17, R18 ;  /* 0x00000012110c7221 */ /* 0x000fe20000000000 */
[----:B------:R-:W-:Y:S01]  /*03c0*/  MOV R9, R13 ;  /* 0x0000000d00097202 */ /* 0x000fe20000000f00 */
[----:B------:R-:W-:Y:S06]  /*03d0*/  @!P0 BRA `(.L_x_53) ;  /* 0x0000000000208947 */ /* 0x000fec0003800000 */
[----:B------:R-:W-:Y:S01]  /*03e0*/  ISETP.NE.AND P0, PT, R16, 0xf, PT ;  /* 0x0000000f1000780c */ /* 0x000fe20003f05270 */
[----:B------:R-:W-:-:S12]  /*03f0*/  HFMA2 R14, -RZ, RZ, 0, 2.384185791015625e-07 ;  /* 0x00000004ff0e7431 */ /* 0x000fd800000001ff */
[----:B------:R-:W-:Y:S05]  /*0400*/  @P0 BRA `(.L_x_54) ;  /* 0x0000000000240947 */ /* 0x000fea0003800000 */
[----:B------:R-:W2:Y:S01]  /*0410*/  LDG.E R8, desc[UR4][R4.64] ;  /* 0x0000000404087981 */ /* 0x000ea2000c1e1900 */
[----:B------:R-:W2:Y:S01]  /*0420*/  LDCU UR6, c[0x0][0x3c8] ;  /* 0x00007900ff0677ac */ /* 0x000ea20008000800 */
[----:B------:R-:W-:Y:S01]  /*0430*/  MOV R14, 0x5 ;  /* 0x00000005000e7802 */ /* 0x000fe20000000f00 */
[----:B--2---:R-:W-:Y:S01]  /*0440*/  FADD R8, R8, UR6 ;  /* 0x0000000608087e21 */ /* 0x004fe20008000000 */
[----:B------:R-:W-:Y:S06]  /*0450*/  BRA `(.L_x_54) ;  /* 0x0000000000107947 */ /* 0x000fec0003800000 */
.L_x_53:
[----:B------:R-:W2:Y:S01]  /*0460*/  LDG.E R8, desc[UR4][R4.64+0x4] ;  /* 0x0000040404087981 */ /* 0x000ea2000c1e1900 */
[----:B------:R-:W2:Y:S01]  /*0470*/  LDCU UR6, c[0x0][0x3cc] ;  /* 0x00007980ff0677ac */ /* 0x000ea20008000800 */
[----:B------:R-:W-:Y:S01]  /*0480*/  MOV R14, 0x5 ;  /* 0x00000005000e7802 */ /* 0x000fe20000000f00 */
[----:B--2---:R-:W-:-:S07]  /*0490*/  FADD R8, R8, UR6 ;  /* 0x0000000608087e21 */ /* 0x004fce0008000000 */
.L_x_54:
[----:B------:R-:W-:Y:S05]  /*04a0*/  BSYNC.RECONVERGENT B0 ;  /* 0x0000000000007941 */ /* 0x000fea0003800200 */
.L_x_52:
[----:B------:R-:W-:Y:S01]  /*04b0*/  LOP3.LUT R0, R0, 0xe, RZ, 0xc0, !PT ;  /* 0x0000000e00007812 */ /* 0x000fe200078ec0ff */
[----:B------:R-:W0:Y:S03]  /*04c0*/  LDC.64 R16, c[0x0][0x3b0] ;  /* 0x0000ec00ff107b82 */ /* 0x000e260000000a00 */
[----:B------:R-:W-:-:S13]  /*04d0*/  ISETP.NE.AND P0, PT, R0, 0xe, PT ;  /* 0x0000000e0000780c */ /* 0x000fda0003f05270 */
[----:B------:R-:W2:Y:S01]  /*04e0*/  @P0 LDG.E R0, desc[UR4][R4.64+0x4] ;  /* 0x0000040404000981 */ /* 0x000ea2000c1e1900 */
[----:B-----5:R-:W-:-:S05]  /*04f0*/  LEA R3, R6, R3, 0xe ;  /* 0x0000000306037211 */ /* 0x020fca00078e70ff */
[----:B0-----:R-:W-:-:S05]  /*0500*/  IMAD.WIDE.U32 R16, R3, 0x4, R16 ;  /* 0x0000000403107825 */ /* 0x001fca00078e0010 */
[----:B------:R0:W3:Y:S01]  /*0510*/  LDG.E R3, desc[UR4][R16.64] ;  /* 0x0000000410037981 */ /* 0x0000e2000c1e1900 */
[C---:B------:R-:W-:Y:S02]  /*0520*/  @P0 SHF.L.U32 R6, R14.reuse, 0x2, RZ ;  /* 0x000000020e060819 */ /* 0x040fe400000006ff */
[----:B------:R-:W-:Y:S02]  /*0530*/  @P0 IADD3 R14, PT, PT, R14, 0x1, RZ ;  /* 0x000000010e0e0810 */ /* 0x000fe40007ffe0ff */
[----:B------:R-:W-:Y:S02]  /*0540*/  ISETP.EQ.AND P2, PT, R6, 0x4, P0 ;  /* 0x000000040600780c */ /* 0x000fe40000742270 */
[----:B------:R-:W-:Y:S02]  /*0550*/  ISETP.GT.U32.AND P1, PT, R14, 0x4, PT ;  /* 0x000000040e00780c */ /* 0x000fe40003f24070 */
[----:B------:R-:W-:-:S11]  /*0560*/  ISETP.EQ.AND P5, PT, R6, 0x8, P0 ;  /* 0x000000080600780c */ /* 0x000fd600007a2270 */
[----:B------:R-:W-:-:S04]  /*0570*/  @!P1 SHF.L.U32 R14, R14, 0x2, RZ ;  /* 0x000000020e0e9819 */ /* 0x000fc800000006ff */
[C---:B------:R-:W-:Y:S02]  /*0580*/  ISETP.EQ.AND P4, PT, R14.reuse, 0x4, !P1 ;  /* 0x000000040e00780c */ /* 0x040fe40004f82270 */
[----:B------:R-:W-:Y:S01]  /*0590*/  ISETP.EQ.AND P3, PT, R14, 0x8, !P1 ;  /* 0x000000080e00780c */ /* 0x000fe20004f62270 */
[----:B--2---:R-:W-:-:S04]  /*05a0*/  @P0 FADD R0, RZ, R0 ;  /* 0x00000000ff000221 */ /* 0x004fc80000000000 */
[----:B------:R-:W-:Y:S01]  /*05b0*/  @P5 IMAD.MOV.U32 R10, RZ, RZ, R0 ;  /* 0x000000ffff0a5224 */ /* 0x000fe200078e0000 */
[----:B------:R-:W-:-:S05]  /*05c0*/  @P2 MOV R7, R0 ;  /* 0x0000000000072202 */ /* 0x000fca0000000f00 */
[----:B------:R-:W-:Y:S02]  /*05d0*/  @P4 MOV R7, 0xff800000 ;  /* 0xff80000000074802 */ /* 0x000fe40000000f00 */
[----:B------:R-:W-:Y:S02]  /*05e0*/  ISETP.EQ.AND P2, PT, R6, 0xc, P0 ;  /* 0x0000000c0600780c */ /* 0x000fe40000742270 */
[----:B------:R-:W-:Y:S02]  /*05f0*/  ISETP.EQ.AND P4, PT, R14, 0xc, !P1 ;  /* 0x0000000c0e00780c */ /* 0x000fe40004f82270 */
[----:B------:R-:W-:Y:S02]  /*0600*/  @!P1 MOV R15, R7 ;  /* 0x00000007000f9202 */ /* 0x000fe40000000f00 */
[----:B------:R-:W-:Y:S02]  /*0610*/  @P3 MOV R10, 0xff800000 ;  /* 0xff800000000a3802 */ /* 0x000fe40000000f00 */
[----:B------:R-:W-:-:S02]  /*0620*/  FSETP.GT.AND P3, PT, R15, R12, PT ;  /* 0x0000000c0f00720b */ /* 0x000fc40003f64000 */
[----:B------:R-:W-:Y:S02]  /*0630*/  ISETP.EQ.AND P0, PT, R6, 0x10, P0 ;  /* 0x000000100600780c */ /* 0x000fe40000702270 */
[----:B------:R-:W-:Y:S02]  /*0640*/  @!P1 MOV R11, R10 ;  /* 0x0000000a000b9202 */ /* 0x000fe40000000f00 */
[----:B------:R-:W-:Y:S02]  /*0650*/  FSEL R4, R15, R12, P3 ;  /* 0x0000000c0f047208 */ /* 0x000fe40001800000 */
[----:B------:R-:W-:Y:S02]  /*0660*/  @P2 MOV R13, R0 ;  /* 0x00000000000d2202 */ /* 0x000fe40000000f00 */
[----:B------:R-:W-:Y:S02]  /*0670*/  ISETP.EQ.AND P3, PT, R14, 0x10, !P1 ;  /* 0x000000100e00780c */ /* 0x000fe40004f62270 */
[----:B------:R-:W-:-:S02]  /*0680*/  @P4 MOV R13, 0xff800000 ;  /* 0xff800000000d4802 */ /* 0x000fc40000000f00 */
[CC--:B------:R-:W-:Y:S02]  /*0690*/  FSETP.GT.AND P2, PT, R11.reuse, R4.reuse, PT ;  /* 0x000000040b00720b */ /* 0x0c0fe40003f44000 */
[----:B------:R-:W-:Y:S02]  /*06a0*/  @!P1 MOV R9, R13 ;  /* 0x0000000d00099202 */ /* 0x000fe40000000f00 */
[----:B------:R-:W-:Y:S02]  /*06b0*/  FSEL R4, R11, R4, P2 ;  /* 0x000000040b047208 */ /* 0x000fe40001000000 */
[----:B------:R-:W-:Y:S01]  /*06c0*/  @P0 MOV R8, R0 ;  /* 0x0000000000080202 */ /* 0x000fe20000000f00 */
[----:B------:R-:W-:Y:S01]  /*06d0*/  HFMA2 R0, -RZ, RZ, 0.96630859375, -0.0022525787353515625 ;  /* 0x3bbb989dff007431 */ /* 0x000fe200000001ff */
[----:B------:R-:W-:Y:S02]  /*06e0*/  FSETP.GT.AND P0, PT, R9, R4, PT ;  /* 0x000000040900720b */ /* 0x000fe40003f04000 */
[----:B------:R-:W-:-:S02]  /*06f0*/  @P3 MOV R8, 0xff800000 ;  /* 0xff80000000083802 */ /* 0x000fc40000000f00 */
[----:B------:R-:W-:-:S04]  /*0700*/  FSEL R5, R9, R4, P0 ;  /* 0x0000000409057208 */ /* 0x000fc80000000000 */
[----:B------:R-:W-:-:S04]  /*0710*/  FSETP.GT.AND P0, PT, R8, R5, PT ;  /* 0x000000050800720b */ /* 0x000fc80003f04000 */
[----:B------:R-:W-:Y:S01]  /*0720*/  FSEL R4, R8, R5, P0 ;  /* 0x0000000508047208 */ /* 0x000fe20000000000 */
[----:B------:R-:W-:-:S04]  /*0730*/  IMAD.MOV.U32 R5, RZ, RZ, 0x437c0000 ;  /* 0x437c0000ff057424 */ /* 0x000fc800078e00ff */
[----:B------:R-:W-:Y:S01]  /*0740*/  FADD R13, R12, -R4 ;  /* 0x800000040c0d7221 */ /* 0x000fe20000000000 */
[C---:B0-----:R-:W-:Y:S01]  /*0750*/  FADD R17, -R4.reuse, R15 ;  /* 0x0000000f04117221 */ /* 0x041fe20000000100 */
[C---:B------:R-:W-:Y:S01]  /*0760*/  FADD R11, -R4.reuse, R11 ;  /* 0x0000000b040b7221 */ /* 0x040fe20000000100 */
[----:B------:R-:W-:Y:S01]  /*0770*/  FADD R15, -R4, R9 ;  /* 0x00000009040f7221 */ /* 0x000fe20000000100 */
[-C--:B------:R-:W-:Y:S01]  /*0780*/  FFMA.SAT R6, R13, R0.reuse, 0.5 ;  /* 0x3f0000000d067423 */ /* 0x080fe20000002000 */
[-C--:B------:R-:W-:Y:S01]  /*0790*/  FFMA.SAT R12, R17, R0.reuse, 0.5 ;  /* 0x3f000000110c7423 */ /* 0x080fe20000002000 */
[-C--:B------:R-:W-:Y:S01]  /*07a0*/  FFMA.SAT R14, R11, R0.reuse, 0.5 ;  /* 0x3f0000000b0e7423 */ /* 0x080fe20000002000 */
[----:B------:R-:W-:Y:S01]  /*07b0*/  FFMA.SAT R16, R15, R0, 0.5 ;  /* 0x3f0000000f107423 */ /* 0x000fe20000002000 */
[-C--:B------:R-:W-:Y:S01]  /*07c0*/  FFMA.RM R6, R6, R5.reuse, 12582913 ;  /* 0x4b40000106067423 */ /* 0x080fe20000004005 */
[-C--:B------:R-:W-:Y:S01]  /*07d0*/  FFMA.RM R7, R12, R5.reuse, 12582913 ;  /* 0x4b4000010c077423 */ /* 0x080fe20000004005 */
[----:B------:R-:W-:-:S02]  /*07e0*/  FFMA.RM R9, R14, R5, 12582913 ;  /* 0x4b4000010e097423 */ /* 0x000fc40000004005 */
[----:B------:R-:W-:Y:S01]  /*07f0*/  FADD R10, R6, -12583039 ;  /* 0xcb40007f060a7421 */ /* 0x000fe20000000000 */
[----:B------:R-:W-:Y:S01]  /*0800*/  FADD R12, R7, -12583039 ;  /* 0xcb40007f070c7421 */ /* 0x000fe20000000000 */
[C---:B------:R-:W-:Y:S01]  /*0810*/  FADD R14, R9.reuse, -12583039 ;  /* 0xcb40007f090e7421 */ /* 0x040fe20000000000 */
[----:B------:R-:W-:Y:S01]  /*0820*/  SHF.L.U32 R9, R9, 0x17, RZ ;  /* 0x0000001709097819 */ /* 0x000fe200000006ff */
[----:B------:R-:W-:Y:S01]  /*0830*/  FFMA R10, R13, 1.4426950216293334961, -R10 ;  /* 0x3fb8aa3b0d0a7823 */ /* 0x000fe2000000080a */
[----:B------:R-:W-:Y:S01]  /*0840*/  FFMA R12, R17, 1.4426950216293334961, -R12 ;  /* 0x3fb8aa3b110c7823 */ /* 0x000fe2000000080c */
[----:B------:R-:W-:Y:S02]  /*0850*/  FFMA R14, R11, 1.4426950216293334961, -R14 ;  /* 0x3fb8aa3b0b0e7823 */ /* 0x000fe4000000080e */
[----:B------:R-:W-:Y:S01]  /*0860*/  FFMA R13, R13, 1.925963033500011079e-08, R10 ;  /* 0x32a570600d0d7823 */ /* 0x000fe2000000000a */
[----:B------:R-:W-:Y:S01]  /*0870*/  FFMA R10, R17, 1.925963033500011079e-08, R12 ;  /* 0x32a57060110a7823 */ /* 0x000fe2000000000c */
[----:B------:R-:W-:Y:S01]  /*0880*/  FADD R17, -R4, R8 ;  /* 0x0000000804117221 */ /* 0x000fe20000000100 */
[----:B------:R-:W-:Y:S01]  /*0890*/  FFMA.RM R8, R16, R5, 12582913 ;  /* 0x4b40000110087423 */ /* 0x000fe20000004005 */
[----:B------:R-:W-:-:S02]  /*08a0*/  FFMA R14, R11, 1.925963033500011079e-08, R14 ;  /* 0x32a570600b0e7823 */ /* 0x000fc4000000000e */
[----:B------:R-:W-:Y:S01]  /*08b0*/  FFMA.SAT R12, R17, R0, 0.5 ;  /* 0x3f000000110c7423 */ /* 0x000fe20000002000 */
[----:B------:R-:W-:Y:S01]  /*08c0*/  FADD R0, R8, -12583039 ;  /* 0xcb40007f08007421 */ /* 0x000fe20000000000 */
[----:B------:R-:W0:Y:S02]  /*08d0*/  MUFU.EX2 R13, R13 ;  /* 0x0000000d000d7308 */ /* 0x000e240000000800 */
[----:B------:R-:W-:Y:S01]  /*08e0*/  FFMA.RM R12, R12, R5, 12582913 ;  /* 0x4b4000010c0c7423 */ /* 0x000fe20000004005 */
[C---:B------:R-:W-:Y:S01]  /*08f0*/  FFMA R0, R15.reuse, 1.4426950216293334961, -R0 ;  /* 0x3fb8aa3b0f007823 */ /* 0x040fe20000000800 */
[----:B------:R-:W-:Y:S02]  /*0900*/  SHF.L.U32 R5, R8, 0x17, RZ ;  /* 0x0000001708057819 */ /* 0x000fe400000006ff */
[----:B------:R-:W-:Y:S01]  /*0910*/  FADD R16, R12, -12583039 ;  /* 0xcb40007f0c107421 */ /* 0x000fe20000000000 */
[----:B------:R-:W-:Y:S01]  /*0920*/  FFMA R15, R15, 1.925963033500011079e-08, R0 ;  /* 0x32a570600f0f7823 */ /* 0x000fe20000000000 */
[----:B------:R-:W1:Y:S01]  /*0930*/  MUFU.EX2 R10, R10 ;  /* 0x0000000a000a7308 */ /* 0x000e620000000800 */
[----:B------:R-:W-:Y:S01]  /*0940*/  SHF.L.U32 R0, R6, 0x17, RZ ;  /* 0x0000001706007819 */ /* 0x000fe200000006ff */
[----:B------:R-:W-:Y:S01]  /*0950*/  FFMA R16, R17, 1.4426950216293334961, -R16 ;  /* 0x3fb8aa3b11107823 */ /* 0x000fe20000000810 */
[----:B------:R-:W-:-:S02]  /*0960*/  SHF.L.U32 R6, R7, 0x17, RZ ;  /* 0x0000001707067819 */ /* 0x000fc400000006ff */
[----:B------:R-:W-:Y:S01]  /*0970*/  SHF.L.U32 R12, R12, 0x17, RZ ;  /* 0x000000170c0c7819 */ /* 0x000fe200000006ff */
[----:B------:R-:W-:Y:S01]  /*0980*/  FFMA R16, R17, 1.925963033500011079e-08, R16 ;  /* 0x32a5706011107823 */ /* 0x000fe20000000010 */
[----:B------:R-:W-:Y:S01]  /*0990*/  MOV R7, 0x3e055027 ;  /* 0x3e05502700077802 */ /* 0x000fe20000000f00 */
[----:B------:R-:W2:Y:S01]  /*09a0*/  MUFU.EX2 R14, R14 ;  /* 0x0000000e000e7308 */ /* 0x000ea20000000800 */
[----:B0-----:R-:W-:-:S07]  /*09b0*/  FFMA R13, R0, R13, RZ ;  /* 0x0000000d000d7223 */ /* 0x001fce00000000ff */
[----:B------:R-:W0:Y:S01]  /*09c0*/  MUFU.EX2 R15, R15 ;  /* 0x0000000f000f7308 */ /* 0x000e220000000800 */
[----:B-1----:R-:W-:-:S07]  /*09d0*/  FFMA R6, R6, R10, R13 ;  /* 0x0000000a06067223 */ /* 0x002fce000000000d */
[----:B------:R-:W1:Y:S01]  /*09e0*/  MUFU.EX2 R16, R16 ;  /* 0x0000001000107308 */ /* 0x000e620000000800 */
[----:B--2---:R-:W-:-:S04]  /*09f0*/  FFMA R6, R9, R14, R6 ;  /* 0x0000000e09067223 */ /* 0x004fc80000000006 */
[----:B0-----:R-:W-:-:S04]  /*0a00*/  FFMA R5, R5, R15, R6 ;  /* 0x0000000f05057223 */ /* 0x001fc80000000006 */
[----:B-1----:R-:W-:-:S05]  /*0a10*/  FFMA R5, R12, R16, R5 ;  /* 0x000000100c057223 */ /* 0x002fca0000000005 */
[----:B------:R-:W-:-:S13]  /*0a20*/  FSETP.GEU.AND P0, PT, R5, 1.175494350822287508e-38, PT ;  /* 0x008000000500780b */ /* 0x000fda0003f0e000 */
[----:B------:R-:W-:-:S05]  /*0a30*/  @!P0 FMUL R5, R5, 8388608 ;  /* 0x4b00000005058820 */ /* 0x000fca0000400000 */
[----:B------:R-:W-:-:S04]  /*0a40*/  IADD3 R0, PT, PT, R5, -0x3f2aaaab, RZ ;  /* 0xc0d5555505007810 */ /* 0x000fc80007ffe0ff */
[----:B------:R-:W-:-:S04]  /*0a50*/  LOP3.LUT R6, R0, 0xff800000, RZ, 0xc0, !PT ;  /* 0xff80000000067812 */ /* 0x000fc800078ec0ff */
[-C--:B------:R-:W-:Y:S02]  /*0a60*/  IADD3 R0, PT, PT, R5, -R6.reuse, RZ ;  /* 0x8000000605007210 */ /* 0x080fe40007ffe0ff */
[----:B------:R-:W-:-:S03]  /*0a70*/  I2FP.F32.S32 R9, R6 ;  /* 0x0000000600097245 */ /* 0x000fc60000201400 */
[----:B------:R-:W-:Y:S01]  /*0a80*/  FADD R8, R0, -1 ;  /* 0xbf80000000087421 */ /* 0x000fe20000000000 */
[----:B------:R-:W-:Y:S02]  /*0a90*/  FSEL R0, RZ, -23, P0 ;  /* 0xc1b80000ff007808 */ /* 0x000fe40000000000 */
[----:B------:R-:W-:Y:S01]  /*0aa0*/  ISETP.GT.U32.AND P0, PT, R5, 0x7f7fffff, PT ;  /* 0x7f7fffff0500780c */ /* 0x000fe20003f04070 */
[C---:B------:R-:W-:Y:S02]  /*0ab0*/  FFMA R7, R8.reuse, -R7, 0.14084610342979431152 ;  /* 0x3e1039f608077423 */ /* 0x040fe40000000807 */
[----:B------:R-:W-:Y:S02]  /*0ac0*/  FFMA R0, R9, 1.1920928955078125e-07, R0 ;  /* 0x3400000009007823 */ /* 0x000fe40000000000 */
[----:B------:R-:W-:-:S04]  /*0ad0*/  FFMA R7, R8, R7, -0.12148627638816833496 ;  /* 0xbdf8cdcc08077423 */ /* 0x000fc80000000007 */
[----:B------:R-:W-:-:S04]  /*0ae0*/  FFMA R7, R8, R7, 0.13980610668659210205 ;  /* 0x3e0f295508077423 */ /* 0x000fc80000000007 */
[----:B------:R-:W-:-:S04]  /*0af0*/  FFMA R7, R8, R7, -0.16684235632419586182 ;  /* 0xbe2ad8b908077423 */ /* 0x000fc80000000007 */
[----:B------:R-:W-:-:S04]  /*0b00*/  FFMA R7, R8, R7, 0.20012299716472625732 ;  /* 0x3e4ced0b08077423 */ /* 0x000fc80000000007 */
[----:B------:R-:W-:-:S04]  /*0b10*/  FFMA R7, R8, R7, -0.24999669194221496582 ;  /* 0xbe7fff2208077423 */ /* 0x000fc80000000007 */
[----:B------:R-:W-:-:S04]  /*0b20*/  FFMA R7, R8, R7, 0.33333182334899902344 ;  /* 0x3eaaaa7808077423 */ /* 0x000fc80000000007 */
[----:B------:R-:W-:-:S04]  /*0b30*/  FFMA R7, R8, R7, -0.5 ;  /* 0xbf00000008077423 */ /* 0x000fc80000000007 */
[C---:B------:R-:W-:Y:S02]  /*0b40*/  FMUL R11, R8.reuse, R7 ;  /* 0x00000007080b7220 */ /* 0x040fe40000400000 */
[----:B------:R-:W0:Y:S02]  /*0b50*/  LDC.64 R6, c[0x0][0x3a0] ;  /* 0x0000e800ff067b82 */ /* 0x000e240000000a00 */
[----:B------:R-:W-:Y:S01]  /*0b60*/  FFMA R11, R8, R11, R8 ;  /* 0x0000000b080b7223 */ /* 0x000fe20000000008 */
[----:B------:R-:W-:-:S03]  /*0b70*/  MOV R8, 0x7f800000 ;  /* 0x7f80000000087802 */ /* 0x000fc60000000f00 */
[----:B------:R-:W-:Y:S02]  /*0b80*/  FFMA R0, R0, 0.69314718246459960938, R11 ;  /* 0x3f31721800007823 */ /* 0x000fe4000000000b */
[C---:B------:R-:W-:Y:S01]  /*0b90*/  @P0 FFMA R0, R5.reuse, R8, +INF ;  /* 0x7f80000005000423 */ /* 0x040fe20000000008 */
[----:B------:R-:W-:-:S04]  /*0ba0*/  FSETP.NEU.AND P0, PT, R5, RZ, PT ;  /* 0x000000ff0500720b */ /* 0x000fc80003f0d000 */
[----:B------:R-:W-:-:S05]  /*0bb0*/  FSEL R5, R0, -INF , P0 ;  /* 0xff80000000057808 */ /* 0x000fca0000000000 */
[----:B------:R-:W-:-:S04]  /*0bc0*/  FADD R4, R4, R5 ;  /* 0x0000000504047221 */ /* 0x000fc80000000000 */
[----:B---3--:R-:W-:Y:S01]  /*0bd0*/  FADD R3, R4, R3 ;  /* 0x0000000304037221 */ /* 0x008fe20000000000 */
[----:B0-----:R-:W-:-:S05]  /*0be0*/  IMAD.WIDE.U32 R6, R2, 0x4, R6 ;  /* 0x0000000402067825 */ /* 0x001fca00078e0006 */
[----:B------:R-:W-:Y:S01]  /*0bf0*/  STG.E desc[UR4][R6.64], R3 ;  /* 0x0000000306007986 */ /* 0x000fe2000c101904 */
[----:B------:R-:W-:Y:S05]  /*0c00*/  EXIT ;  /* 0x000000000000794d */ /* 0x000fea0003800000 */
.L_x_51:
[----:B------:R-:W-:-:S13]  /*0c10*/  ISETP.NE.AND P0, PT, R4, UR6, PT ;  /* 0x0000000604007c0c */ /* 0x000fda000bf05270 */
[----:B------:R-:W-:Y:S05]  /*0c20*/  @P0 EXIT ;  /* 0x000000000000094d */ /* 0x000fea0003800000 */
[----:B------:R-:W0:Y:S08]  /*0c30*/  LDC.64 R4, c[0x0][0x398] ;  /* 0x0000e600ff047b82 */ /* 0x000e300000000a00 */
[----:B------:R-:W1:Y:S01]  /*0c40*/  LDC.64 R6, c[0x0][0x3a0] ;  /* 0x0000e800ff067b82 */ /* 0x000e620000000a00 */
[----:B0-----:R-:W-:-:S06]  /*0c50*/  IMAD.WIDE.U32 R4, R2, 0x4, R4 ;  /* 0x0000000402047825 */ /* 0x001fcc00078e0004 */
[----:B------:R-:W2:Y:S01]  /*0c60*/  LDG.E R5, desc[UR4][R4.64] ;  /* 0x0000000404057981 */ /* 0x000ea2000c1e1900 */
[----:B-1----:R-:W-:-:S05]  /*0c70*/  IMAD.WIDE.U32 R6, R2, 0x4, R6 ;  /* 0x0000000402067825 */ /* 0x002fca00078e0006 */
[----:B--2---:R-:W-:Y:S01]  /*0c80*/  STG.E desc[UR4][R6.64], R5 ;  /* 0x0000000506007986 */ /* 0x004fe2000c101904 */
[----:B------:R-:W-:Y:S05]  /*0c90*/  EXIT ;  /* 0x000000000000794d */ /* 0x000fea0003800000 */
.L_x_55:
        /* <DEDUP_REMOVED lines=14> */
.L_x_63:


//--------------------- .text.forward_init        --------------------------
	.section	.text.forward_init,"ax",@progbits
	.align	128
        .global         forward_init
        .type           forward_init,@function
        .size           forward_init,(.L_x_64 - forward_init)
        .other          forward_init,@"STO_CUDA_ENTRY STV_DEFAULT"
forward_init:
.text.forward_init:
        /* <DEDUP_REMOVED lines=30> */
.L_x_56:
        /* <DEDUP_REMOVED lines=10> */
.L_x_64:


//--------------------- .nv.shared.viterbi_backward --------------------------
	.section	.nv.shared.viterbi_backward,"aw",@nobits
	.sectionflags	@""
	.align	4
.nv.shared.viterbi_backward:
	.zero		5120


//--------------------- .nv.shared.reserved.0     --------------------------
	.section	.nv.shared.reserved.0,"aw",@nobits
	.weak		__nv_reservedSMEM_offset_0_alias
	.size		__nv_reservedSMEM_offset_0_alias, 0, 64
	.other		__nv_reservedSMEM_offset_0_alias,@"STO_CUDA_RESERVED_SHARED STV_DEFAULT"
__nv_reservedSMEM_offset_0_alias:
	.zero		0
	.zero		64


//--------------------- .nv.shared.forward_log_sum_exp --------------------------
	.section	.nv.shared.forward_log_sum_exp,"aw",@nobits
	.sectionflags	@""
	.align	4
.nv.shared.forward_log_sum_exp:
	.zero		3072


//--------------------- .nv.shared.forward_max    --------------------------
	.section	.nv.shared.forward_max,"aw",@nobits
	.sectionflags	@""
	.align	4
.nv.shared.forward_max:
	.zero		3072


//--------------------- .nv.constant0.viterbi_backward --------------------------
	.section	.nv.constant0.viterbi_backward,"a",@progbits
	.sectionflags	@""
	.align	4
.nv.constant0.viterbi_backward:
	.zero		928


//--------------------- .nv.constant0.viterbi_forward --------------------------
	.section	.nv.constant0.viterbi_forward,"a",@progbits
	.sectionflags	@""
	.align	4
.nv.constant0.viterbi_forward:
	.zero		984


//--------------------- .nv.constant0.viterbi_init_batch --------------------------
	.section	.nv.constant0.viterbi_init_batch,"a",@progbits
	.sectionflags	@""
	.align	4
.nv.constant0.viterbi_init_batch:
	.zero		952


//--------------------- .nv.constant0.viterbi_init --------------------------
	.section	.nv.constant0.viterbi_init,"a",@progbits
	.sectionflags	@""
	.align	4
.nv.constant0.viterbi_init:
	.zero		936


//--------------------- .nv.constant0.forward_log_sum_exp --------------------------
	.section	.nv.constant0.forward_log_sum_exp,"a",@progbits
	.sectionflags	@""
	.align	4
.nv.constant0.forward_log_sum_exp:
	.zero		912


//--------------------- .nv.constant0.forward_max --------------------------
	.section	.nv.constant0.forward_max,"a",@progbits
	.sectionflags	@""
	.align	4
.nv.constant0.forward_max:
	.zero		912


//--------------------- .nv.constant0.forward_step --------------------------
	.section	.nv.constant0.forward_step,"a",@progbits
	.sectionflags	@""
	.align	4
.nv.constant0.forward_step:
	.zero		976


//--------------------- .nv.constant0.forward_init --------------------------
	.section	.nv.constant0.forward_init,"a",@progbits
	.sectionflags	@""
	.align	4
.nv.constant0.forward_init:
	.zero		936


//--------------------- SYMBOLS --------------------------

	.type		.nv.reservedSmem.offset0,@object
	.size		.nv.reservedSmem.offset0,0x4
	.type		.nv.reservedSmem.cap,@object
	.size		.nv.reservedSmem.cap,0x4
